//
// Generated by NVIDIA NVVM Compiler
//
// Compiler Build ID: CL-36424714
// Cuda compilation tools, release 13.0, V13.0.88
// Based on NVVM 20.0.0
//

.version 9.0
.target sm_100
.address_size 64

	// .globl	_Z4axpydPKdS0_iPd
.global .align 1 .b8 _ZN34_INTERNAL_0dc68993_4_k_cu_c12c228f4cuda3std3__45__cpo5beginE[1];
.global .align 1 .b8 _ZN34_INTERNAL_0dc68993_4_k_cu_c12c228f4cuda3std3__45__cpo3endE[1];
.global .align 1 .b8 _ZN34_INTERNAL_0dc68993_4_k_cu_c12c228f4cuda3std3__45__cpo6cbeginE[1];
.global .align 1 .b8 _ZN34_INTERNAL_0dc68993_4_k_cu_c12c228f4cuda3std3__45__cpo4cendE[1];
.global .align 1 .b8 _ZN34_INTERNAL_0dc68993_4_k_cu_c12c228f4cuda3std3__45__cpo6rbeginE[1];
.global .align 1 .b8 _ZN34_INTERNAL_0dc68993_4_k_cu_c12c228f4cuda3std3__45__cpo4rendE[1];
.global .align 1 .b8 _ZN34_INTERNAL_0dc68993_4_k_cu_c12c228f4cuda3std3__45__cpo7crbeginE[1];
.global .align 1 .b8 _ZN34_INTERNAL_0dc68993_4_k_cu_c12c228f4cuda3std3__45__cpo5crendE[1];
.global .align 1 .b8 _ZN34_INTERNAL_0dc68993_4_k_cu_c12c228f4cuda3std3__436_GLOBAL__N__0dc68993_4_k_cu_c12c228f6ignoreE[1];
.global .align 1 .b8 _ZN34_INTERNAL_0dc68993_4_k_cu_c12c228f4cuda3std3__419piecewise_constructE[1];
.global .align 1 .b8 _ZN34_INTERNAL_0dc68993_4_k_cu_c12c228f4cuda3std3__48in_placeE[1];
.global .align 1 .b8 _ZN34_INTERNAL_0dc68993_4_k_cu_c12c228f4cuda3std3__420unreachable_sentinelE[1];
.global .align 1 .b8 _ZN34_INTERNAL_0dc68993_4_k_cu_c12c228f4cuda3std3__47nulloptE[1];
.global .align 1 .b8 _ZN34_INTERNAL_0dc68993_4_k_cu_c12c228f4cuda3std3__48unexpectE[1];
.global .align 1 .b8 _ZN34_INTERNAL_0dc68993_4_k_cu_c12c228f4cuda3std6ranges3__45__cpo4swapE[1];
.global .align 1 .b8 _ZN34_INTERNAL_0dc68993_4_k_cu_c12c228f4cuda3std6ranges3__45__cpo9iter_moveE[1];
.global .align 1 .b8 _ZN34_INTERNAL_0dc68993_4_k_cu_c12c228f4cuda3std6ranges3__45__cpo5beginE[1];
.global .align 1 .b8 _ZN34_INTERNAL_0dc68993_4_k_cu_c12c228f4cuda3std6ranges3__45__cpo3endE[1];
.global .align 1 .b8 _ZN34_INTERNAL_0dc68993_4_k_cu_c12c228f4cuda3std6ranges3__45__cpo6cbeginE[1];
.global .align 1 .b8 _ZN34_INTERNAL_0dc68993_4_k_cu_c12c228f4cuda3std6ranges3__45__cpo4cendE[1];
.global .align 1 .b8 _ZN34_INTERNAL_0dc68993_4_k_cu_c12c228f4cuda3std6ranges3__45__cpo7advanceE[1];
.global .align 1 .b8 _ZN34_INTERNAL_0dc68993_4_k_cu_c12c228f4cuda3std6ranges3__45__cpo9iter_swapE[1];
.global .align 1 .b8 _ZN34_INTERNAL_0dc68993_4_k_cu_c12c228f4cuda3std6ranges3__45__cpo4nextE[1];
.global .align 1 .b8 _ZN34_INTERNAL_0dc68993_4_k_cu_c12c228f4cuda3std6ranges3__45__cpo4prevE[1];
.global .align 1 .b8 _ZN34_INTERNAL_0dc68993_4_k_cu_c12c228f4cuda3std6ranges3__45__cpo4dataE[1];
.global .align 1 .b8 _ZN34_INTERNAL_0dc68993_4_k_cu_c12c228f4cuda3std6ranges3__45__cpo5cdataE[1];
.global .align 1 .b8 _ZN34_INTERNAL_0dc68993_4_k_cu_c12c228f4cuda3std6ranges3__45__cpo4sizeE[1];
.global .align 1 .b8 _ZN34_INTERNAL_0dc68993_4_k_cu_c12c228f4cuda3std6ranges3__45__cpo5ssizeE[1];
.global .align 1 .b8 _ZN34_INTERNAL_0dc68993_4_k_cu_c12c228f4cuda3std6ranges3__45__cpo8distanceE[1];
.global .align 1 .b8 _ZN34_INTERNAL_0dc68993_4_k_cu_c12c228f6thrust24THRUST_300001_SM_1000_NS8cuda_cub3parE[1];
.global .align 1 .b8 _ZN34_INTERNAL_0dc68993_4_k_cu_c12c228f6thrust24THRUST_300001_SM_1000_NS8cuda_cub10par_nosyncE[1];
.global .align 1 .b8 _ZN34_INTERNAL_0dc68993_4_k_cu_c12c228f6thrust24THRUST_300001_SM_1000_NS6system6detail10sequential3seqE[1];
.global .align 1 .b8 _ZN34_INTERNAL_0dc68993_4_k_cu_c12c228f6thrust24THRUST_300001_SM_1000_NS12placeholders2_1E[1];
.global .align 1 .b8 _ZN34_INTERNAL_0dc68993_4_k_cu_c12c228f6thrust24THRUST_300001_SM_1000_NS12placeholders2_2E[1];
.global .align 1 .b8 _ZN34_INTERNAL_0dc68993_4_k_cu_c12c228f6thrust24THRUST_300001_SM_1000_NS12placeholders2_3E[1];
.global .align 1 .b8 _ZN34_INTERNAL_0dc68993_4_k_cu_c12c228f6thrust24THRUST_300001_SM_1000_NS12placeholders2_4E[1];
.global .align 1 .b8 _ZN34_INTERNAL_0dc68993_4_k_cu_c12c228f6thrust24THRUST_300001_SM_1000_NS12placeholders2_5E[1];
.global .align 1 .b8 _ZN34_INTERNAL_0dc68993_4_k_cu_c12c228f6thrust24THRUST_300001_SM_1000_NS12placeholders2_6E[1];
.global .align 1 .b8 _ZN34_INTERNAL_0dc68993_4_k_cu_c12c228f6thrust24THRUST_300001_SM_1000_NS12placeholders2_7E[1];
.global .align 1 .b8 _ZN34_INTERNAL_0dc68993_4_k_cu_c12c228f6thrust24THRUST_300001_SM_1000_NS12placeholders2_8E[1];
.global .align 1 .b8 _ZN34_INTERNAL_0dc68993_4_k_cu_c12c228f6thrust24THRUST_300001_SM_1000_NS12placeholders2_9E[1];
.global .align 1 .b8 _ZN34_INTERNAL_0dc68993_4_k_cu_c12c228f6thrust24THRUST_300001_SM_1000_NS12placeholders3_10E[1];
.global .align 1 .b8 _ZN34_INTERNAL_0dc68993_4_k_cu_c12c228f6thrust24THRUST_300001_SM_1000_NS3seqE[1];
.extern .shared .align 16 .b8 tsum[];
.extern .shared .align 16 .b8 sdata[];

.visible .entry _Z4axpydPKdS0_iPd(
	.param .f64 _Z4axpydPKdS0_iPd_param_0,
	.param .u64 .ptr .align 1 _Z4axpydPKdS0_iPd_param_1,
	.param .u64 .ptr .align 1 _Z4axpydPKdS0_iPd_param_2,
	.param .u32 _Z4axpydPKdS0_iPd_param_3,
	.param .u64 .ptr .align 1 _Z4axpydPKdS0_iPd_param_4
)
{
	.reg .pred 	%p<2>;
	.reg .b32 	%r<6>;
	.reg .b64 	%rd<11>;
	.reg .b64 	%fd<5>;

	ld.param.f64 	%fd1, [_Z4axpydPKdS0_iPd_param_0];
	ld.param.u64 	%rd1, [_Z4axpydPKdS0_iPd_param_1];
	ld.param.u64 	%rd2, [_Z4axpydPKdS0_iPd_param_2];
	ld.param.u32 	%r2, [_Z4axpydPKdS0_iPd_param_3];
	ld.param.u64 	%rd3, [_Z4axpydPKdS0_iPd_param_4];
	mov.u32 	%r3, %ctaid.x;
	mov.u32 	%r4, %ntid.x;
	mov.u32 	%r5, %tid.x;
	mad.lo.s32 	%r1, %r3, %r4, %r5;
	setp.ge.u32 	%p1, %r1, %r2;
	@%p1 bra 	$L__BB0_2;
	cvta.to.global.u64 	%rd4, %rd1;
	cvta.to.global.u64 	%rd5, %rd2;
	cvta.to.global.u64 	%rd6, %rd3;
	mul.wide.u32 	%rd7, %r1, 8;
	add.s64 	%rd8, %rd4, %rd7;
	ld.global.f64 	%fd2, [%rd8];
	add.s64 	%rd9, %rd5, %rd7;
	ld.global.f64 	%fd3, [%rd9];
	fma.rn.f64 	%fd4, %fd1, %fd2, %fd3;
	add.s64 	%rd10, %rd6, %rd7;
	st.global.f64 	[%rd10], %fd4;
$L__BB0_2:
	ret;

}
	// .globl	_Z7reduce0PKfPfi
.visible .entry _Z7reduce0PKfPfi(
	.param .u64 .ptr .align 1 _Z7reduce0PKfPfi_param_0,
	.param .u64 .ptr .align 1 _Z7reduce0PKfPfi_param_1,
	.param .u32 _Z7reduce0PKfPfi_param_2
)
{
	.reg .pred 	%p<7>;
	.reg .b32 	%r<20>;
	.reg .b32 	%f<10>;
	.reg .b64 	%rd<9>;

	ld.param.u64 	%rd2, [_Z7reduce0PKfPfi_param_0];
	ld.param.u64 	%rd3, [_Z7reduce0PKfPfi_param_1];
	ld.param.u32 	%r11, [_Z7reduce0PKfPfi_param_2];
	mov.u32 	%r1, %tid.x;
	mov.u32 	%r2, %ctaid.x;
	mov.u32 	%r19, %ntid.x;
	mad.lo.s32 	%r18, %r2, %r19, %r1;
	shl.b32 	%r12, %r1, 2;
	mov.u32 	%r13, tsum;
	add.s32 	%r5, %r13, %r12;
	mov.b32 	%r14, 0;
	st.shared.u32 	[%r5], %r14;
	setp.ge.u32 	%p1, %r18, %r11;
	@%p1 bra 	$L__BB1_4;
	mov.u32 	%r15, %nctaid.x;
	mul.lo.s32 	%r6, %r15, %r19;
	cvta.to.global.u64 	%rd1, %rd2;
	mov.f32 	%f9, 0f00000000;
$L__BB1_2:
	mul.wide.u32 	%rd4, %r18, 4;
	add.s64 	%rd5, %rd1, %rd4;
	ld.global.f32 	%f4, [%rd5];
	add.f32 	%f9, %f4, %f9;
	add.s32 	%r18, %r18, %r6;
	setp.lt.u32 	%p2, %r18, %r11;
	@%p2 bra 	$L__BB1_2;
	st.shared.f32 	[%r5], %f9;
$L__BB1_4:
	bar.sync 	0;
	setp.lt.u32 	%p3, %r19, 2;
	@%p3 bra 	$L__BB1_8;
$L__BB1_5:
	shr.u32 	%r10, %r19, 1;
	setp.ge.u32 	%p4, %r1, %r10;
	@%p4 bra 	$L__BB1_7;
	shl.b32 	%r16, %r10, 2;
	add.s32 	%r17, %r5, %r16;
	ld.shared.f32 	%f5, [%r17];
	ld.shared.f32 	%f6, [%r5];
	add.f32 	%f7, %f5, %f6;
	st.shared.f32 	[%r5], %f7;
$L__BB1_7:
	bar.sync 	0;
	setp.gt.u32 	%p5, %r19, 3;
	mov.u32 	%r19, %r10;
	@%p5 bra 	$L__BB1_5;
$L__BB1_8:
	setp.ne.s32 	%p6, %r1, 0;
	@%p6 bra 	$L__BB1_10;
	ld.shared.f32 	%f8, [tsum];
	cvta.to.global.u64 	%rd6, %rd3;
	mul.wide.u32 	%rd7, %r2, 4;
	add.s64 	%rd8, %rd6, %rd7;
	st.global.f32 	[%rd8], %f8;
$L__BB1_10:
	ret;

}
	// .globl	_Z7reduce1PKfPfj
.visible .entry _Z7reduce1PKfPfj(
	.param .u64 .ptr .align 1 _Z7reduce1PKfPfj_param_0,
	.param .u64 .ptr .align 1 _Z7reduce1PKfPfj_param_1,
	.param .u32 _Z7reduce1PKfPfj_param_2
)
{
	.reg .pred 	%p<6>;
	.reg .b32 	%r<14>;
	.reg .b32 	%f<9>;
	.reg .b64 	%rd<9>;

	ld.param.u64 	%rd1, [_Z7reduce1PKfPfj_param_0];
	ld.param.u64 	%rd2, [_Z7reduce1PKfPfj_param_1];
	ld.param.u32 	%r8, [_Z7reduce1PKfPfj_param_2];
	mov.u32 	%r1, %tid.x;
	mov.u32 	%r2, %ctaid.x;
	mov.u32 	%r13, %ntid.x;
	mad.lo.s32 	%r4, %r2, %r13, %r1;
	setp.ge.u32 	%p1, %r4, %r8;
	mov.f32 	%f8, 0f00000000;
	@%p1 bra 	$L__BB2_2;
	cvta.to.global.u64 	%rd3, %rd1;
	mul.wide.u32 	%rd4, %r4, 4;
	add.s64 	%rd5, %rd3, %rd4;
	ld.global.f32 	%f8, [%rd5];
$L__BB2_2:
	shl.b32 	%r9, %r1, 2;
	mov.u32 	%r10, sdata;
	add.s32 	%r5, %r10, %r9;
	st.shared.f32 	[%r5], %f8;
	bar.sync 	0;
	setp.lt.u32 	%p2, %r13, 2;
	@%p2 bra 	$L__BB2_6;
$L__BB2_3:
	shr.u32 	%r7, %r13, 1;
	setp.ge.u32 	%p3, %r1, %r7;
	@%p3 bra 	$L__BB2_5;
	shl.b32 	%r11, %r7, 2;
	add.s32 	%r12, %r5, %r11;
	ld.shared.f32 	%f4, [%r12];
	ld.shared.f32 	%f5, [%r5];
	add.f32 	%f6, %f4, %f5;
	st.shared.f32 	[%r5], %f6;
$L__BB2_5:
	bar.sync 	0;
	setp.gt.u32 	%p4, %r13, 3;
	mov.u32 	%r13, %r7;
	@%p4 bra 	$L__BB2_3;
$L__BB2_6:
	setp.ne.s32 	%p5, %r1, 0;
	@%p5 bra 	$L__BB2_8;
	ld.shared.f32 	%f7, [sdata];
	cvta.to.global.u64 	%rd6, %rd2;
	mul.wide.u32 	%rd7, %r2, 4;
	add.s64 	%rd8, %rd6, %rd7;
	st.global.f32 	[%rd8], %f7;
$L__BB2_8:
	ret;

}
	// .globl	_ZN3cub18CUB_300001_SM_10006detail11EmptyKernelIvEEvv
.visible .entry _ZN3cub18CUB_300001_SM_10006detail11EmptyKernelIvEEvv()
{


	ret;

}


// ===== COMPILED SASS (sm_100) =====

	.target	sm_100

	.elftype	@"ET_EXEC"


//--------------------- .note.nv.tkinfo           --------------------------
	.section	.note.nv.tkinfo,"",@"SHT_NOTE"
	.sectionflags	@"SHF_NOTE_NV_TKINFO"
	.tkinfo
        /*0018*/ 	.word	0x00000002
        /*0030*/ 	.string	""
        /*0030*/ 	.string	"ptxas"
        /*0030*/ 	.string	"Cuda compilation tools, release 13.0, V13.0.88"
        /*0030*/ 	.string	"Build cuda_13.0.r13.0/compiler.36424714_0"
        /*0030*/ 	.string	"-arch sm_100 -m 64 "



//--------------------- .note.nv.cuinfo           --------------------------
	.section	.note.nv.cuinfo,"",@"SHT_NOTE"
	.sectionflags	@"SHF_NOTE_NV_CUINFO"
        /*0018*/ 	.short	0x0002
        /*001a*/ 	.short	0x0064
        /*001c*/ 	.short	0x0082
	.zero		2


//--------------------- .nv.info                  --------------------------
	.section	.nv.info,"",@"SHT_CUDA_INFO"
	.align	4


	//----- nvinfo : EIATTR_REGCOUNT
	.align		4
        /*0000*/ 	.byte	0x04, 0x2f
        /*0002*/ 	.short	(.L_44 - .L_43)
	.align		4
.L_43:
        /*0004*/ 	.word	index@(_Z4axpydPKdS0_iPd)
        /*0008*/ 	.word	0x0000000e


	//----- nvinfo : EIATTR_FRAME_SIZE
	.align		4
.L_44:
        /*000c*/ 	.byte	0x04, 0x11
        /*000e*/ 	.short	(.L_46 - .L_45)
	.align		4
.L_45:
        /*0010*/ 	.word	index@(_Z4axpydPKdS0_iPd)
        /*0014*/ 	.word	0x00000000


	//----- nvinfo : EIATTR_REGCOUNT
	.align		4
.L_46:
        /*0018*/ 	.byte	0x04, 0x2f
        /*001a*/ 	.short	(.L_48 - .L_47)
	.align		4
.L_47:
        /*001c*/ 	.word	index@(_Z7reduce0PKfPfi)
        /*0020*/ 	.word	0x00000010


	//----- nvinfo : EIATTR_FRAME_SIZE
	.align		4
.L_48:
        /*0024*/ 	.byte	0x04, 0x11
        /*0026*/ 	.short	(.L_50 - .L_49)
	.align		4
.L_49:
        /*0028*/ 	.word	index@(_Z7reduce0PKfPfi)
        /*002c*/ 	.word	0x00000000


	//----- nvinfo : EIATTR_REGCOUNT
	.align		4
.L_50:
        /*0030*/ 	.byte	0x04, 0x2f
        /*0032*/ 	.short	(.L_52 - .L_51)
	.align		4
.L_51:
        /*0034*/ 	.word	index@(_Z7reduce1PKfPfj)
        /*0038*/ 	.word	0x0000000b


	//----- nvinfo : EIATTR_FRAME_SIZE
	.align		4
.L_52:
        /*003c*/ 	.byte	0x04, 0x11
        /*003e*/ 	.short	(.L_54 - .L_53)
	.align		4
.L_53:
        /*0040*/ 	.word	index@(_Z7reduce1PKfPfj)
        /*0044*/ 	.word	0x00000000


	//----- nvinfo : EIATTR_REGCOUNT
	.align		4
.L_54:
        /*0048*/ 	.byte	0x04, 0x2f
        /*004a*/ 	.short	(.L_56 - .L_55)
	.align		4
.L_55:
        /*004c*/ 	.word	index@(_ZN3cub18CUB_300001_SM_10006detail11EmptyKernelIvEEvv)
        /*0050*/ 	.word	0x00000004


	//----- nvinfo : EIATTR_FRAME_SIZE
	.align		4
.L_56:
        /*0054*/ 	.byte	0x04, 0x11
        /*0056*/ 	.short	(.L_58 - .L_57)
	.align		4
.L_57:
        /*0058*/ 	.word	index@(_ZN3cub18CUB_300001_SM_10006detail11EmptyKernelIvEEvv)
        /*005c*/ 	.word	0x00000000


	//----- nvinfo : EIATTR_MIN_STACK_SIZE
	.align		4
.L_58:
        /*0060*/ 	.byte	0x04, 0x12
        /*0062*/ 	.short	(.L_60 - .L_59)
	.align		4
.L_59:
        /*0064*/ 	.word	index@(_ZN3cub18CUB_300001_SM_10006detail11EmptyKernelIvEEvv)
        /*0068*/ 	.word	0x00000000


	//----- nvinfo : EIATTR_MIN_STACK_SIZE
	.align		4
.L_60:
        /*006c*/ 	.byte	0x04, 0x12
        /*006e*/ 	.short	(.L_62 - .L_61)
	.align		4
.L_61:
        /*0070*/ 	.word	index@(_Z7reduce1PKfPfj)
        /*0074*/ 	.word	0x00000000


	//----- nvinfo : EIATTR_MIN_STACK_SIZE
	.align		4
.L_62:
        /*0078*/ 	.byte	0x04, 0x12
        /*007a*/ 	.short	(.L_64 - .L_63)
	.align		4
.L_63:
        /*007c*/ 	.word	index@(_Z7reduce0PKfPfi)
        /*0080*/ 	.word	0x00000000


	//----- nvinfo : EIATTR_MIN_STACK_SIZE
	.align		4
.L_64:
        /*0084*/ 	.byte	0x04, 0x12
        /*0086*/ 	.short	(.L_66 - .L_65)
	.align		4
.L_65:
        /*0088*/ 	.word	index@(_Z4axpydPKdS0_iPd)
        /*008c*/ 	.word	0x00000000
.L_66:


//--------------------- .nv.compat                --------------------------
	.section	.nv.compat,"",@"SHT_CUDA_COMPAT_INFO"
	.align	4
        /*0000*/ 	.byte	0x02, 0x09, 0x00, 0x00, 0x02, 0x02, 0x01, 0x00, 0x02, 0x05, 0x05, 0x00, 0x03, 0x07, 0x01, 0x01
        /*0010*/ 	.byte	0x02, 0x03, 0x00, 0x00, 0x02, 0x06, 0x01, 0x00, 0x04, 0x0b, 0x08, 0x00, 0x01, 0x00, 0x00, 0x00
        /*0020*/ 	.byte	0x00, 0x00, 0x00, 0x00


//--------------------- .nv.info._ZN3cub18CUB_300001_SM_10006detail11EmptyKernelIvEEvv --------------------------
	.section	.nv.info._ZN3cub18CUB_300001_SM_10006detail11EmptyKernelIvEEvv,"",@"SHT_CUDA_INFO"
	.sectionflags	@""
	.align	4


	//----- nvinfo : EIATTR_CUDA_API_VERSION
	.align		4
        /*0000*/ 	.byte	0x04, 0x37
        /*0002*/ 	.short	(.L_68 - .L_67)
.L_67:
        /*0004*/ 	.word	0x00000082


	//----- nvinfo : EIATTR_SPARSE_MMA_MASK
	.align		4
.L_68:
        /*0008*/ 	.byte	0x03, 0x50
        /*000a*/ 	.short	0x0000


	//----- nvinfo : EIATTR_MAXREG_COUNT
	.align		4
        /*000c*/ 	.byte	0x03, 0x1b
        /*000e*/ 	.short	0x00ff


	//----- nvinfo : EIATTR_MERCURY_ISA_VERSION
	.align		4
        /*0010*/ 	.byte	0x03, 0x5f
        /*0012*/ 	.short	0x0101


	//----- nvinfo : EIATTR_VRC_CTA_INIT_COUNT
	.align		4
        /*0014*/ 	.byte	0x02, 0x4a
	.zero		1
	.zero		1


	//----- nvinfo : EIATTR_EXIT_INSTR_OFFSETS
	.align		4
        /*0018*/ 	.byte	0x04, 0x1c
        /*001a*/ 	.short	(.L_70 - .L_69)


	//   ....[0]....
.L_69:
        /*001c*/ 	.word	0x00000010


	//----- nvinfo : EIATTR_SW_WAR
	.align		4
.L_70:
        /*0020*/ 	.byte	0x04, 0x36
        /*0022*/ 	.short	(.L_72 - .L_71)
.L_71:
        /*0024*/ 	.word	0x00000008
.L_72:


//--------------------- .nv.info._Z7reduce1PKfPfj --------------------------
	.section	.nv.info._Z7reduce1PKfPfj,"",@"SHT_CUDA_INFO"
	.sectionflags	@""
	.align	4


	//----- nvinfo : EIATTR_CUDA_API_VERSION
	.align		4
        /*0000*/ 	.byte	0x04, 0x37
        /*0002*/ 	.short	(.L_74 - .L_73)
.L_73:
        /*0004*/ 	.word	0x00000082


	//----- nvinfo : EIATTR_KPARAM_INFO
	.align		4
.L_74:
        /*0008*/ 	.byte	0x04, 0x17
        /*000a*/ 	.short	(.L_76 - .L_75)
.L_75:
        /*000c*/ 	.word	0x00000000
        /*0010*/ 	.short	0x0002
        /*0012*/ 	.short	0x0010
        /*0014*/ 	.byte	0x00, 0xf0, 0x11, 0x00


	//----- nvinfo : EIATTR_KPARAM_INFO
	.align		4
.L_76:
        /*0018*/ 	.byte	0x04, 0x17
        /*001a*/ 	.short	(.L_78 - .L_77)
.L_77:
        /*001c*/ 	.word	0x00000000
        /*0020*/ 	.short	0x0001
        /*0022*/ 	.short	0x0008
        /*0024*/ 	.byte	0x00, 0xf5, 0x21, 0x00


	//----- nvinfo : EIATTR_KPARAM_INFO
	.align		4
.L_78:
        /*0028*/ 	.byte	0x04, 0x17
        /*002a*/ 	.short	(.L_80 - .L_79)
.L_79:
        /*002c*/ 	.word	0x00000000
        /*0030*/ 	.short	0x0000
        /*0032*/ 	.short	0x0000
        /*0034*/ 	.byte	0x00, 0xf5, 0x21, 0x00


	//----- nvinfo : EIATTR_SPARSE_MMA_MASK
	.align		4
.L_80:
        /*0038*/ 	.byte	0x03, 0x50
        /*003a*/ 	.short	0x0000


	//----- nvinfo : EIATTR_MAXREG_COUNT
	.align		4
        /*003c*/ 	.byte	0x03, 0x1b
        /*003e*/ 	.short	0x00ff


	//----- nvinfo : EIATTR_NUM_BARRIERS
	.align		4
        /*0040*/ 	.byte	0x02, 0x4c
        /*0042*/ 	.byte	0x01
	.zero		1


	//----- nvinfo : EIATTR_MERCURY_ISA_VERSION
	.align		4
        /*0044*/ 	.byte	0x03, 0x5f
        /*0046*/ 	.short	0x0101


	//----- nvinfo : EIATTR_VRC_CTA_INIT_COUNT
	.align		4
        /*0048*/ 	.byte	0x02, 0x4a
	.zero		1
	.zero		1


	//----- nvinfo : EIATTR_EXIT_INSTR_OFFSETS
	.align		4
        /*004c*/ 	.byte	0x04, 0x1c
        /*004e*/ 	.short	(.L_82 - .L_81)


	//   ....[0]....
.L_81:
        /*0050*/ 	.word	0x00000210


	//   ....[1]....
        /*0054*/ 	.word	0x00000290


	//----- nvinfo : EIATTR_CBANK_PARAM_SIZE
	.align		4
.L_82:
        /*0058*/ 	.byte	0x03, 0x19
        /*005a*/ 	.short	0x0014


	//----- nvinfo : EIATTR_PARAM_CBANK
	.align		4
        /*005c*/ 	.byte	0x04, 0x0a
        /*005e*/ 	.short	(.L_84 - .L_83)
	.align		4
.L_83:
        /*0060*/ 	.word	index@(.nv.constant0._Z7reduce1PKfPfj)
        /*0064*/ 	.short	0x0380
        /*0066*/ 	.short	0x0014


	//----- nvinfo : EIATTR_SW_WAR
	.align		4
.L_84:
        /*0068*/ 	.byte	0x04, 0x36
        /*006a*/ 	.short	(.L_86 - .L_85)
.L_85:
        /*006c*/ 	.word	0x00000008
.L_86:


//--------------------- .nv.info._Z7reduce0PKfPfi --------------------------
	.section	.nv.info._Z7reduce0PKfPfi,"",@"SHT_CUDA_INFO"
	.sectionflags	@""
	.align	4


	//----- nvinfo : EIATTR_CUDA_API_VERSION
	.align		4
        /*0000*/ 	.byte	0x04, 0x37
        /*0002*/ 	.short	(.L_88 - .L_87)
.L_87:
        /*0004*/ 	.word	0x00000082


	//----- nvinfo : EIATTR_KPARAM_INFO
	.align		4
.L_88:
        /*0008*/ 	.byte	0x04, 0x17
        /*000a*/ 	.short	(.L_90 - .L_89)
.L_89:
        /*000c*/ 	.word	0x00000000
        /*0010*/ 	.short	0x0002
        /*0012*/ 	.short	0x0010
        /*0014*/ 	.byte	0x00, 0xf0, 0x11, 0x00


	//----- nvinfo : EIATTR_KPARAM_INFO
	.align		4
.L_90:
        /*0018*/ 	.byte	0x04, 0x17
        /*001a*/ 	.short	(.L_92 - .L_91)
.L_91:
        /*001c*/ 	.word	0x00000000
        /*0020*/ 	.short	0x0001
        /*0022*/ 	.short	0x0008
        /*0024*/ 	.byte	0x00, 0xf5, 0x21, 0x00


	//----- nvinfo : EIATTR_KPARAM_INFO
	.align		4
.L_92:
        /*0028*/ 	.byte	0x04, 0x17
        /*002a*/ 	.short	(.L_94 - .L_93)
.L_93:
        /*002c*/ 	.word	0x00000000
        /*0030*/ 	.short	0x0000
        /*0032*/ 	.short	0x0000
        /*0034*/ 	.byte	0x00, 0xf5, 0x21, 0x00


	//----- nvinfo : EIATTR_SPARSE_MMA_MASK
	.align		4
.L_94:
        /*0038*/ 	.byte	0x03, 0x50
        /*003a*/ 	.short	0x0000


	//----- nvinfo : EIATTR_MAXREG_COUNT
	.align		4
        /*003c*/ 	.byte	0x03, 0x1b
        /*003e*/ 	.short	0x00ff


	//----- nvinfo : EIATTR_NUM_BARRIERS
	.align		4
        /*0040*/ 	.byte	0x02, 0x4c
        /*0042*/ 	.byte	0x01
	.zero		1


	//----- nvinfo : EIATTR_MERCURY_ISA_VERSION
	.align		4
        /*0044*/ 	.byte	0x03, 0x5f
        /*0046*/ 	.short	0x0101


	//----- nvinfo : EIATTR_VRC_CTA_INIT_COUNT
	.align		4
        /*0048*/ 	.byte	0x02, 0x4a
	.zero		1
	.zero		1


	//----- nvinfo : EIATTR_EXIT_INSTR_OFFSETS
	.align		4
        /*004c*/ 	.byte	0x04, 0x1c
        /*004e*/ 	.short	(.L_96 - .L_95)


	//   ....[0]....
.L_95:
        /*0050*/ 	.word	0x000002d0


	//   ....[1]....
        /*0054*/ 	.word	0x00000350


	//----- nvinfo : EIATTR_CRS_STACK_SIZE
	.align		4
.L_96:
        /*0058*/ 	.byte	0x04, 0x1e
        /*005a*/ 	.short	(.L_98 - .L_97)
.L_97:
        /*005c*/ 	.word	0x00000000


	//----- nvinfo : EIATTR_CBANK_PARAM_SIZE
	.align		4
.L_98:
        /*0060*/ 	.byte	0x03, 0x19
        /*0062*/ 	.short	0x0014


	//----- nvinfo : EIATTR_PARAM_CBANK
	.align		4
        /*0064*/ 	.byte	0x04, 0x0a
        /*0066*/ 	.short	(.L_100 - .L_99)
	.align		4
.L_99:
        /*0068*/ 	.word	index@(.nv.constant0._Z7reduce0PKfPfi)
        /*006c*/ 	.short	0x0380
        /*006e*/ 	.short	0x0014


	//----- nvinfo : EIATTR_SW_WAR
	.align		4
.L_100:
        /*0070*/ 	.byte	0x04, 0x36
        /*0072*/ 	.short	(.L_102 - .L_101)
.L_101:
        /*0074*/ 	.word	0x00000008
.L_102:


//--------------------- .nv.info._Z4axpydPKdS0_iPd --------------------------
	.section	.nv.info._Z4axpydPKdS0_iPd,"",@"SHT_CUDA_INFO"
	.sectionflags	@""
	.align	4


	//----- nvinfo : EIATTR_CUDA_API_VERSION
	.align		4
        /*0000*/ 	.byte	0x04, 0x37
        /*0002*/ 	.short	(.L_104 - .L_103)
.L_103:
        /*0004*/ 	.word	0x00000082


	//----- nvinfo : EIATTR_KPARAM_INFO
	.align		4
.L_104:
        /*0008*/ 	.byte	0x04, 0x17
        /*000a*/ 	.short	(.L_106 - .L_105)
.L_105:
        /*000c*/ 	.word	0x00000000
        /*0010*/ 	.short	0x0004
        /*0012*/ 	.short	0x0020
        /*0014*/ 	.byte	0x00, 0xf5, 0x21, 0x00


	//----- nvinfo : EIATTR_KPARAM_INFO
	.align		4
.L_106:
        /*0018*/ 	.byte	0x04, 0x17
        /*001a*/ 	.short	(.L_108 - .L_107)
.L_107:
        /*001c*/ 	.word	0x00000000
        /*0020*/ 	.short	0x0003
        /*0022*/ 	.short	0x0018
        /*0024*/ 	.byte	0x00, 0xf0, 0x11, 0x00


	//----- nvinfo : EIATTR_KPARAM_INFO
	.align		4
.L_108:
        /*0028*/ 	.byte	0x04, 0x17
        /*002a*/ 	.short	(.L_110 - .L_109)
.L_109:
        /*002c*/ 	.word	0x00000000
        /*0030*/ 	.short	0x0002
        /*0032*/ 	.short	0x0010
        /*0034*/ 	.byte	0x00, 0xf5, 0x21, 0x00


	//----- nvinfo : EIATTR_KPARAM_INFO
	.align		4
.L_110:
        /*0038*/ 	.byte	0x04, 0x17
        /*003a*/ 	.short	(.L_112 - .L_111)
.L_111:
        /*003c*/ 	.word	0x00000000
        /*0040*/ 	.short	0x0001
        /*0042*/ 	.short	0x0008
        /*0044*/ 	.byte	0x00, 0xf5, 0x21, 0x00


	//----- nvinfo : EIATTR_KPARAM_INFO
	.align		4
.L_112:
        /*0048*/ 	.byte	0x04, 0x17
        /*004a*/ 	.short	(.L_114 - .L_113)
.L_113:
        /*004c*/ 	.word	0x00000000
        /*0050*/ 	.short	0x0000
        /*0052*/ 	.short	0x0000
        /*0054*/ 	.byte	0x00, 0xf0, 0x21, 0x00


	//----- nvinfo : EIATTR_SPARSE_MMA_MASK
	.align		4
.L_114:
        /*0058*/ 	.byte	0x03, 0x50
        /*005a*/ 	.short	0x0000


	//----- nvinfo : EIATTR_MAXREG_COUNT
	.align		4
        /*005c*/ 	.byte	0x03, 0x1b
        /*005e*/ 	.short	0x00ff


	//----- nvinfo : EIATTR_MERCURY_ISA_VERSION
	.align		4
        /*0060*/ 	.byte	0x03, 0x5f
        /*0062*/ 	.short	0x0101


	//----- nvinfo : EIATTR_VRC_CTA_INIT_COUNT
	.align		4
        /*0064*/ 	.byte	0x02, 0x4a
	.zero		1
	.zero		1


	//----- nvinfo : EIATTR_EXIT_INSTR_OFFSETS
	.align		4
        /*0068*/ 	.byte	0x04, 0x1c
        /*006a*/ 	.short	(.L_116 - .L_115)


	//   ....[0]....
.L_115:
        /*006c*/ 	.word	0x00000070


	//   ....[1]....
        /*0070*/ 	.word	0x00000140


	//----- nvinfo : EIATTR_CBANK_PARAM_SIZE
	.align		4
.L_116:
        /*0074*/ 	.byte	0x03, 0x19
        /*0076*/ 	.short	0x0028


	//----- nvinfo : EIATTR_PARAM_CBANK
	.align		4
        /*0078*/ 	.byte	0x04, 0x0a
        /*007a*/ 	.short	(.L_118 - .L_117)
	.align		4
.L_117:
        /*007c*/ 	.word	index@(.nv.constant0._Z4axpydPKdS0_iPd)
        /*0080*/ 	.short	0x0380
        /*0082*/ 	.short	0x0028


	//----- nvinfo : EIATTR_SW_WAR
	.align		4
.L_118:
        /*0084*/ 	.byte	0x04, 0x36
        /*0086*/ 	.short	(.L_120 - .L_119)
.L_119:
        /*0088*/ 	.word	0x00000008
.L_120:


//--------------------- .nv.callgraph             --------------------------
	.section	.nv.callgraph,"",@"SHT_CUDA_CALLGRAPH"
	.align	4
	.sectionentsize	8
	.align		4
        /*0000*/ 	.word	0x00000000
	.align		4
        /*0004*/ 	.word	0xffffffff
	.align		4
        /*0008*/ 	.word	0x00000000
	.align		4
        /*000c*/ 	.word	0xfffffffe
	.align		4
        /*0010*/ 	.word	0x00000000
	.align		4
        /*0014*/ 	.word	0xfffffffd
	.align		4
        /*0018*/ 	.word	0x00000000
	.align		4
        /*001c*/ 	.word	0xfffffffc


//--------------------- .nv.constant4             --------------------------
	.section	.nv.constant4,"a",@progbits
	.align	8
	.align		8
.nv.constant4:
        /*0000*/ 	.dword	_ZN34_INTERNAL_0dc68993_4_k_cu_c12c228f4cuda3std3__45__cpo5beginE
	.align		8
        /*0008*/ 	.dword	_ZN34_INTERNAL_0dc68993_4_k_cu_c12c228f4cuda3std3__45__cpo3endE
	.align		8
        /*0010*/ 	.dword	_ZN34_INTERNAL_0dc68993_4_k_cu_c12c228f4cuda3std3__45__cpo6cbeginE
	.align		8
        /*0018*/ 	.dword	_ZN34_INTERNAL_0dc68993_4_k_cu_c12c228f4cuda3std3__45__cpo4cendE
	.align		8
        /*0020*/ 	.dword	_ZN34_INTERNAL_0dc68993_4_k_cu_c12c228f4cuda3std3__45__cpo6rbeginE
	.align		8
        /*0028*/ 	.dword	_ZN34_INTERNAL_0dc68993_4_k_cu_c12c228f4cuda3std3__45__cpo4rendE
	.align		8
        /*0030*/ 	.dword	_ZN34_INTERNAL_0dc68993_4_k_cu_c12c228f4cuda3std3__45__cpo7crbeginE
	.align		8
        /*0038*/ 	.dword	_ZN34_INTERNAL_0dc68993_4_k_cu_c12c228f4cuda3std3__45__cpo5crendE
	.align		8
        /*0040*/ 	.dword	_ZN34_INTERNAL_0dc68993_4_k_cu_c12c228f4cuda3std3__436_GLOBAL__N__0dc68993_4_k_cu_c12c228f6ignoreE
	.align		8
        /*0048*/ 	.dword	_ZN34_INTERNAL_0dc68993_4_k_cu_c12c228f4cuda3std3__419piecewise_constructE
	.align		8
        /*0050*/ 	.dword	_ZN34_INTERNAL_0dc68993_4_k_cu_c12c228f4cuda3std3__48in_placeE
	.align		8
        /*0058*/ 	.dword	_ZN34_INTERNAL_0dc68993_4_k_cu_c12c228f4cuda3std3__420unreachable_sentinelE
	.align		8
        /*0060*/ 	.dword	_ZN34_INTERNAL_0dc68993_4_k_cu_c12c228f4cuda3std3__47nulloptE
	.align		8
        /*0068*/ 	.dword	_ZN34_INTERNAL_0dc68993_4_k_cu_c12c228f4cuda3std3__48unexpectE
	.align		8
        /*0070*/ 	.dword	_ZN34_INTERNAL_0dc68993_4_k_cu_c12c228f4cuda3std6ranges3__45__cpo4swapE
	.align		8
        /*0078*/ 	.dword	_ZN34_INTERNAL_0dc68993_4_k_cu_c12c228f4cuda3std6ranges3__45__cpo9iter_moveE
	.align		8
        /*0080*/ 	.dword	_ZN34_INTERNAL_0dc68993_4_k_cu_c12c228f4cuda3std6ranges3__45__cpo5beginE
	.align		8
        /*0088*/ 	.dword	_ZN34_INTERNAL_0dc68993_4_k_cu_c12c228f4cuda3std6ranges3__45__cpo3endE
	.align		8
        /*0090*/ 	.dword	_ZN34_INTERNAL_0dc68993_4_k_cu_c12c228f4cuda3std6ranges3__45__cpo6cbeginE
	.align		8
        /*0098*/ 	.dword	_ZN34_INTERNAL_0dc68993_4_k_cu_c12c228f4cuda3std6ranges3__45__cpo4cendE
	.align		8
        /*00a0*/ 	.dword	_ZN34_INTERNAL_0dc68993_4_k_cu_c12c228f4cuda3std6ranges3__45__cpo7advanceE
	.align		8
        /*00a8*/ 	.dword	_ZN34_INTERNAL_0dc68993_4_k_cu_c12c228f4cuda3std6ranges3__45__cpo9iter_swapE
	.align		8
        /*00b0*/ 	.dword	_ZN34_INTERNAL_0dc68993_4_k_cu_c12c228f4cuda3std6ranges3__45__cpo4nextE
	.align		8
        /*00b8*/ 	.dword	_ZN34_INTERNAL_0dc68993_4_k_cu_c12c228f4cuda3std6ranges3__45__cpo4prevE
	.align		8
        /*00c0*/ 	.dword	_ZN34_INTERNAL_0dc68993_4_k_cu_c12c228f4cuda3std6ranges3__45__cpo4dataE
	.align		8
        /*00c8*/ 	.dword	_ZN34_INTERNAL_0dc68993_4_k_cu_c12c228f4cuda3std6ranges3__45__cpo5cdataE
	.align		8
        /*00d0*/ 	.dword	_ZN34_INTERNAL_0dc68993_4_k_cu_c12c228f4cuda3std6ranges3__45__cpo4sizeE
	.align		8
        /*00d8*/ 	.dword	_ZN34_INTERNAL_0dc68993_4_k_cu_c12c228f4cuda3std6ranges3__45__cpo5ssizeE
	.align		8
        /*00e0*/ 	.dword	_ZN34_INTERNAL_0dc68993_4_k_cu_c12c228f4cuda3std6ranges3__45__cpo8distanceE
	.align		8
        /*00e8*/ 	.dword	_ZN34_INTERNAL_0dc68993_4_k_cu_c12c228f6thrust24THRUST_300001_SM_1000_NS8cuda_cub3parE
	.align		8
        /*00f0*/ 	.dword	_ZN34_INTERNAL_0dc68993_4_k_cu_c12c228f6thrust24THRUST_300001_SM_1000_NS8cuda_cub10par_nosyncE
	.align		8
        /*00f8*/ 	.dword	_ZN34_INTERNAL_0dc68993_4_k_cu_c12c228f6thrust24THRUST_300001_SM_1000_NS6system6detail10sequential3seqE
	.align		8
        /*0100*/ 	.dword	_ZN34_INTERNAL_0dc68993_4_k_cu_c12c228f6thrust24THRUST_300001_SM_1000_NS12placeholders2_1E
	.align		8
        /*0108*/ 	.dword	_ZN34_INTERNAL_0dc68993_4_k_cu_c12c228f6thrust24THRUST_300001_SM_1000_NS12placeholders2_2E
	.align		8
        /*0110*/ 	.dword	_ZN34_INTERNAL_0dc68993_4_k_cu_c12c228f6thrust24THRUST_300001_SM_1000_NS12placeholders2_3E
	.align		8
        /*0118*/ 	.dword	_ZN34_INTERNAL_0dc68993_4_k_cu_c12c228f6thrust24THRUST_300001_SM_1000_NS12placeholders2_4E
	.align		8
        /*0120*/ 	.dword	_ZN34_INTERNAL_0dc68993_4_k_cu_c12c228f6thrust24THRUST_300001_SM_1000_NS12placeholders2_5E
	.align		8
        /*0128*/ 	.dword	_ZN34_INTERNAL_0dc68993_4_k_cu_c12c228f6thrust24THRUST_300001_SM_1000_NS12placeholders2_6E
	.align		8
        /*0130*/ 	.dword	_ZN34_INTERNAL_0dc68993_4_k_cu_c12c228f6thrust24THRUST_300001_SM_1000_NS12placeholders2_7E
	.align		8
        /*0138*/ 	.dword	_ZN34_INTERNAL_0dc68993_4_k_cu_c12c228f6thrust24THRUST_300001_SM_1000_NS12placeholders2_8E
	.align		8
        /*0140*/ 	.dword	_ZN34_INTERNAL_0dc68993_4_k_cu_c12c228f6thrust24THRUST_300001_SM_1000_NS12placeholders2_9E
	.align		8
        /*0148*/ 	.dword	_ZN34_INTERNAL_0dc68993_4_k_cu_c12c228f6thrust24THRUST_300001_SM_1000_NS12placeholders3_10E
	.align		8
        /*0150*/ 	.dword	_ZN34_INTERNAL_0dc68993_4_k_cu_c12c228f6thrust24THRUST_300001_SM_1000_NS3seqE


//--------------------- .text._ZN3cub18CUB_300001_SM_10006detail11EmptyKernelIvEEvv --------------------------
	.section	.text._ZN3cub18CUB_300001_SM_10006detail11EmptyKernelIvEEvv,"ax",@progbits
	.align	128
        .global         _ZN3cub18CUB_300001_SM_10006detail11EmptyKernelIvEEvv
        .type           _ZN3cub18CUB_300001_SM_10006detail11EmptyKernelIvEEvv,@function
        .size           _ZN3cub18CUB_300001_SM_10006detail11EmptyKernelIvEEvv,(.L_x_12 - _ZN3cub18CUB_300001_SM_10006detail11EmptyKernelIvEEvv)
        .other          _ZN3cub18CUB_300001_SM_10006detail11EmptyKernelIvEEvv,@"STO_CUDA_ENTRY STV_DEFAULT"
_ZN3cub18CUB_300001_SM_10006detail11EmptyKernelIvEEvv:
.text._ZN3cub18CUB_300001_SM_10006detail11EmptyKernelIvEEvv:
[----:B------:R-:W-:Y:S01]  /*0000*/  LDC R1, c[0x0][0x37c] ;  /* 0x0000df00ff017b82 */ /* 0x000fe20000000800 */
[----:B------:R-:W-:Y:S05]  /*0010*/  EXIT ;  /* 0x000000000000794d */ /* 0x000fea0003800000 */
.L_x_0:
[----:B------:R-:W-:-:S00]  /*0020*/  BRA `(.L_x_0) ;  /* 0xfffffffc00fc7947 */ /* 0x000fc0000383ffff */
[----:B------:R-:W-:-:S00]  /*0030*/  NOP ;  /* 0x0000000000007918 */ /* 0x000fc00000000000 */
        /* <DEDUP_REMOVED lines=12> */
.L_x_12:


//--------------------- .text._Z7reduce1PKfPfj    --------------------------
	.section	.text._Z7reduce1PKfPfj,"ax",@progbits
	.align	128
        .global         _Z7reduce1PKfPfj
        .type           _Z7reduce1PKfPfj,@function
        .size           _Z7reduce1PKfPfj,(.L_x_13 - _Z7reduce1PKfPfj)
        .other          _Z7reduce1PKfPfj,@"STO_CUDA_ENTRY STV_DEFAULT"
_Z7reduce1PKfPfj:
.text._Z7reduce1PKfPfj:
[----:B------:R-:W-:Y:S01]  /*0000*/  LDC R1, c[0x0][0x37c] ;  /* 0x0000df00ff017b82 */ /* 0x000fe20000000800 */
[----:B------:R-:W0:Y:S01]  /*0010*/  S2R R6, SR_TID.X ;  /* 0x0000000000067919 */ /* 0x000e220000002100 */
[----:B------:R-:W0:Y:S01]  /*0020*/  LDCU UR8, c[0x0][0x360] ;  /* 0x00006c00ff0877ac */ /* 0x000e220008000800 */
[----:B------:R-:W-:Y:S01]  /*0030*/  IMAD.MOV.U32 R4, RZ, RZ, RZ ;  /* 0x000000ffff047224 */ /* 0x000fe200078e00ff */
[----:B------:R-:W0:Y:S01]  /*0040*/  S2R R7, SR_CTAID.X ;  /* 0x0000000000077919 */ /* 0x000e220000002500 */
[----:B------:R-:W1:Y:S01]  /*0050*/  LDCU UR4, c[0x0][0x390] ;  /* 0x00007200ff0477ac */ /* 0x000e620008000800 */
[----:B------:R-:W2:Y:S01]  /*0060*/  LDCU.64 UR6, c[0x0][0x358] ;  /* 0x00006b00ff0677ac */ /* 0x000ea20008000a00 */
[----:B0-----:R-:W-:-:S05]  /*0070*/  IMAD R5, R7, UR8, R6 ;  /* 0x0000000807057c24 */ /* 0x001fca000f8e0206 */
[----:B-1----:R-:W-:-:S13]  /*0080*/  ISETP.GE.U32.AND P0, PT, R5, UR4, PT ;  /* 0x0000000405007c0c */ /* 0x002fda000bf06070 */
[----:B------:R-:W0:Y:S02]  /*0090*/  @!P0 LDC.64 R2, c[0x0][0x380] ;  /* 0x0000e000ff028b82 */ /* 0x000e240000000a00 */
[----:B0-----:R-:W-:-:S05]  /*00a0*/  @!P0 IMAD.WIDE.U32 R2, R5, 0x4, R2 ;  /* 0x0000000405028825 */ /* 0x001fca00078e0002 */
[----:B--2---:R-:W2:Y:S01]  /*00b0*/  @!P0 LDG.E R4, desc[UR6][R2.64] ;  /* 0x0000000602048981 */ /* 0x004ea2000c1e1900 */
[----:B------:R-:W0:Y:S01]  /*00c0*/  S2UR UR5, SR_CgaCtaId ;  /* 0x00000000000579c3 */ /* 0x000e220000008800 */
[----:B------:R-:W-:Y:S01]  /*00d0*/  IMAD.U32 R0, RZ, RZ, UR8 ;  /* 0x00000008ff007e24 */ /* 0x000fe2000f8e00ff */
[----:B------:R-:W-:Y:S01]  /*00e0*/  UMOV UR4, 0x400 ;  /* 0x0000040000047882 */ /* 0x000fe20000000000 */
[----:B------:R-:W-:-:S03]  /*00f0*/  ISETP.NE.AND P0, PT, R6, RZ, PT ;  /* 0x000000ff0600720c */ /* 0x000fc60003f05270 */
[----:B------:R-:W-:Y:S01]  /*0100*/  ISETP.GE.U32.AND P1, PT, R0, 0x2, PT ;  /* 0x000000020000780c */ /* 0x000fe20003f26070 */
[----:B0-----:R-:W-:-:S06]  /*0110*/  ULEA UR4, UR5, UR4, 0x18 ;  /* 0x0000000405047291 */ /* 0x001fcc000f8ec0ff */
[----:B------:R-:W-:-:S05]  /*0120*/  LEA R5, R6, UR4, 0x2 ;  /* 0x0000000406057c11 */ /* 0x000fca000f8e10ff */
[----:B--2---:R0:W-:Y:S01]  /*0130*/  STS [R5], R4 ;  /* 0x0000000405007388 */ /* 0x0041e20000000800 */
[----:B------:R-:W-:Y:S06]  /*0140*/  BAR.SYNC.DEFER_BLOCKING 0x0 ;  /* 0x0000000000007b1d */ /* 0x000fec0000010000 */
[----:B------:R-:W-:Y:S05]  /*0150*/  @!P1 BRA `(.L_x_1) ;  /* 0x00000000002c9947 */ /* 0x000fea0003800000 */
.L_x_2:
[----:B------:R-:W-:-:S04]  /*0160*/  SHF.R.U32.HI R8, RZ, 0x1, R0 ;  /* 0x00000001ff087819 */ /* 0x000fc80000011600 */
[----:B------:R-:W-:-:S13]  /*0170*/  ISETP.GE.U32.AND P1, PT, R6, R8, PT ;  /* 0x000000080600720c */ /* 0x000fda0003f26070 */
[----:B------:R-:W-:Y:S01]  /*0180*/  @!P1 LEA R2, R8, R5, 0x2 ;  /* 0x0000000508029211 */ /* 0x000fe200078e10ff */
[----:B------:R-:W-:Y:S05]  /*0190*/  @!P1 LDS R3, [R5] ;  /* 0x0000000005039984 */ /* 0x000fea0000000800 */
[----:B------:R-:W0:Y:S02]  /*01a0*/  @!P1 LDS R2, [R2] ;  /* 0x0000000002029984 */ /* 0x000e240000000800 */
[----:B0-----:R-:W-:-:S05]  /*01b0*/  @!P1 FADD R4, R2, R3 ;  /* 0x0000000302049221 */ /* 0x001fca0000000000 */
[----:B------:R1:W-:Y:S01]  /*01c0*/  @!P1 STS [R5], R4 ;  /* 0x0000000405009388 */ /* 0x0003e20000000800 */
[----:B------:R-:W-:Y:S01]  /*01d0*/  BAR.SYNC.DEFER_BLOCKING 0x0 ;  /* 0x0000000000007b1d */ /* 0x000fe20000010000 */
[----:B------:R-:W-:Y:S01]  /*01e0*/  ISETP.GT.U32.AND P1, PT, R0, 0x3, PT ;  /* 0x000000030000780c */ /* 0x000fe20003f24070 */
[----:B------:R-:W-:-:S12]  /*01f0*/  IMAD.MOV.U32 R0, RZ, RZ, R8 ;  /* 0x000000ffff007224 */ /* 0x000fd800078e0008 */
[----:B-1----:R-:W-:Y:S05]  /*0200*/  @P1 BRA `(.L_x_2) ;  /* 0xfffffffc00d41947 */ /* 0x002fea000383ffff */
.L_x_1:
[----:B------:R-:W-:Y:S05]  /*0210*/  @P0 EXIT ;  /* 0x000000000000094d */ /* 0x000fea0003800000 */
[----:B------:R-:W1:Y:S01]  /*0220*/  S2UR UR5, SR_CgaCtaId ;  /* 0x00000000000579c3 */ /* 0x000e620000008800 */
[----:B------:R-:W-:-:S07]  /*0230*/  UMOV UR4, 0x400 ;  /* 0x0000040000047882 */ /* 0x000fce0000000000 */
[----:B------:R-:W2:Y:S01]  /*0240*/  LDC.64 R2, c[0x0][0x388] ;  /* 0x0000e200ff027b82 */ /* 0x000ea20000000a00 */
[----:B-1----:R-:W-:Y:S01]  /*0250*/  ULEA UR4, UR5, UR4, 0x18 ;  /* 0x0000000405047291 */ /* 0x002fe2000f8ec0ff */
[----:B--2---:R-:W-:-:S08]  /*0260*/  IMAD.WIDE.U32 R2, R7, 0x4, R2 ;  /* 0x0000000407027825 */ /* 0x004fd000078e0002 */
[----:B0-----:R-:W0:Y:S04]  /*0270*/  LDS R5, [UR4] ;  /* 0x00000004ff057984 */ /* 0x001e280008000800 */
[----:B0-----:R-:W-:Y:S01]  /*0280*/  STG.E desc[UR6][R2.64], R5 ;  /* 0x0000000502007986 */ /* 0x001fe2000c101906 */
[----:B------:R-:W-:Y:S05]  /*0290*/  EXIT ;  /* 0x000000000000794d */ /* 0x000fea0003800000 */
.L_x_3:
        /* <DEDUP_REMOVED lines=14> */
.L_x_13:


//--------------------- .text._Z7reduce0PKfPfi    --------------------------
	.section	.text._Z7reduce0PKfPfi,"ax",@progbits
	.align	128
        .global         _Z7reduce0PKfPfi
        .type           _Z7reduce0PKfPfi,@function
        .size           _Z7reduce0PKfPfi,(.L_x_14 - _Z7reduce0PKfPfi)
        .other          _Z7reduce0PKfPfi,@"STO_CUDA_ENTRY STV_DEFAULT"
_Z7reduce0PKfPfi:
.text._Z7reduce0PKfPfi:
[----:B------:R-:W-:Y:S08]  /*0000*/  LDC R1, c[0x0][0x37c] ;  /* 0x0000df00ff017b82 */ /* 0x000ff00000000800 */
[----:B------:R-:W0:Y:S01]  /*0010*/  S2UR UR5, SR_CgaCtaId ;  /* 0x00000000000579c3 */ /* 0x000e220000008800 */
[----:B------:R-:W1:Y:S01]  /*0020*/  S2R R8, SR_TID.X ;  /* 0x0000000000087919 */ /* 0x000e620000002100 */
[----:B------:R-:W2:Y:S01]  /*0030*/  LDCU UR8, c[0x0][0x360] ;  /* 0x00006c00ff0877ac */ /* 0x000ea20008000800 */
[----:B------:R-:W-:Y:S01]  /*0040*/  BSSY.RECONVERGENT B0, `(.L_x_4) ;  /* 0x0000019000007945 */ /* 0x000fe20003800200 */
[----:B------:R-:W3:Y:S01]  /*0050*/  S2R R11, SR_CTAID.X ;  /* 0x00000000000b7919 */ /* 0x000ee20000002500 */
[----:B------:R-:W-:Y:S01]  /*0060*/  UMOV UR4, 0x400 ;  /* 0x0000040000047882 */ /* 0x000fe20000000000 */
[----:B------:R-:W4:Y:S01]  /*0070*/  LDCU.64 UR6, c[0x0][0x358] ;  /* 0x00006b00ff0677ac */ /* 0x000f220008000a00 */
[----:B--2---:R-:W-:Y:S01]  /*0080*/  IMAD.U32 R7, RZ, RZ, UR8 ;  /* 0x00000008ff077e24 */ /* 0x004fe2000f8e00ff */
[----:B0-----:R-:W-:Y:S01]  /*0090*/  ULEA UR4, UR5, UR4, 0x18 ;  /* 0x0000000405047291 */ /* 0x001fe2000f8ec0ff */
[----:B------:R-:W0:Y:S05]  /*00a0*/  LDCU UR5, c[0x0][0x390] ;  /* 0x00007200ff0577ac */ /* 0x000e2a0008000800 */
[----:B-1----:R-:W-:Y:S01]  /*00b0*/  LEA R6, R8, UR4, 0x2 ;  /* 0x0000000408067c11 */ /* 0x002fe2000f8e10ff */
[----:B---3--:R-:W-:-:S04]  /*00c0*/  IMAD R0, R11, UR8, R8 ;  /* 0x000000080b007c24 */ /* 0x008fc8000f8e0208 */
[----:B------:R1:W-:Y:S01]  /*00d0*/  STS [R6], RZ ;  /* 0x000000ff06007388 */ /* 0x0003e20000000800 */
[----:B0-----:R-:W-:-:S13]  /*00e0*/  ISETP.GE.U32.AND P0, PT, R0, UR5, PT ;  /* 0x0000000500007c0c */ /* 0x001fda000bf06070 */
[----:B-1--4-:R-:W-:Y:S05]  /*00f0*/  @P0 BRA `(.L_x_5) ;  /* 0x0000000000340947 */ /* 0x012fea0003800000 */
[----:B------:R-:W0:Y:S01]  /*0100*/  LDC.64 R4, c[0x0][0x380] ;  /* 0x0000e000ff047b82 */ /* 0x000e220000000a00 */
[----:B------:R-:W1:Y:S01]  /*0110*/  LDCU UR4, c[0x0][0x370] ;  /* 0x00006e00ff0477ac */ /* 0x000e620008000800 */
[----:B------:R-:W-:Y:S01]  /*0120*/  HFMA2 R9, -RZ, RZ, 0, 0 ;  /* 0x00000000ff097431 */ /* 0x000fe200000001ff */
[----:B------:R-:W-:Y:S01]  /*0130*/  BSSY.RECONVERGENT B1, `(.L_x_6) ;  /* 0x0000008000017945 */ /* 0x000fe20003800200 */
[----:B-1----:R-:W-:-:S07]  /*0140*/  IMAD R13, R7, UR4, RZ ;  /* 0x00000004070d7c24 */ /* 0x002fce000f8e02ff */
.L_x_7:
[----:B0-----:R-:W-:-:S06]  /*0150*/  IMAD.WIDE.U32 R2, R0, 0x4, R4 ;  /* 0x0000000400027825 */ /* 0x001fcc00078e0004 */
[----:B------:R-:W2:Y:S01]  /*0160*/  LDG.E R2, desc[UR6][R2.64] ;  /* 0x0000000602027981 */ /* 0x000ea2000c1e1900 */
[----:B------:R-:W-:-:S05]  /*0170*/  IMAD.IADD R0, R13, 0x1, R0 ;  /* 0x000000010d007824 */ /* 0x000fca00078e0200 */
[----:B------:R-:W-:Y:S01]  /*0180*/  ISETP.GE.U32.AND P0, PT, R0, UR5, PT ;  /* 0x0000000500007c0c */ /* 0x000fe2000bf06070 */
[----:B--2---:R-:W-:-:S12]  /*0190*/  FADD R9, R2, R9 ;  /* 0x0000000902097221 */ /* 0x004fd80000000000 */
[----:B------:R-:W-:Y:S05]  /*01a0*/  @!P0 BRA `(.L_x_7) ;  /* 0xfffffffc00e88947 */ /* 0x000fea000383ffff */
[----:B------:R-:W-:Y:S05]  /*01b0*/  BSYNC.RECONVERGENT B1 ;  /* 0x0000000000017941 */ /* 0x000fea0003800200 */
.L_x_6:
[----:B------:R0:W-:Y:S02]  /*01c0*/  STS [R6], R9 ;  /* 0x0000000906007388 */ /* 0x0001e40000000800 */
.L_x_5:
[----:B------:R-:W-:Y:S05]  /*01d0*/  BSYNC.RECONVERGENT B0 ;  /* 0x0000000000007941 */ /* 0x000fea0003800200 */
.L_x_4:
[----:B------:R-:W-:Y:S01]  /*01e0*/  BAR.SYNC.DEFER_BLOCKING 0x0 ;  /* 0x0000000000007b1d */ /* 0x000fe20000010000 */
[----:B------:R-:W-:Y:S02]  /*01f0*/  ISETP.GE.U32.AND P1, PT, R7, 0x2, PT ;  /* 0x000000020700780c */ /* 0x000fe40003f26070 */
[----:B------:R-:W-:-:S11]  /*0200*/  ISETP.NE.AND P0, PT, R8, RZ, PT ;  /* 0x000000ff0800720c */ /* 0x000fd60003f05270 */
[----:B------:R-:W-:Y:S05]  /*0210*/  @!P1 BRA `(.L_x_8) ;  /* 0x00000000002c9947 */ /* 0x000fea0003800000 */
.L_x_9:
[----:B------:R-:W-:-:S04]  /*0220*/  SHF.R.U32.HI R5, RZ, 0x1, R7 ;  /* 0x00000001ff057819 */ /* 0x000fc80000011607 */
[----:B------:R-:W-:-:S13]  /*0230*/  ISETP.GE.U32.AND P1, PT, R8, R5, PT ;  /* 0x000000050800720c */ /* 0x000fda0003f26070 */
[----:B------:R-:W-:Y:S01]  /*0240*/  @!P1 LEA R0, R5, R6, 0x2 ;  /* 0x0000000605009211 */ /* 0x000fe200078e10ff */
[----:B------:R-:W-:Y:S05]  /*0250*/  @!P1 LDS R3, [R6] ;  /* 0x0000000006039984 */ /* 0x000fea0000000800 */
[----:B------:R-:W1:Y:S02]  /*0260*/  @!P1 LDS R0, [R0] ;  /* 0x0000000000009984 */ /* 0x000e640000000800 */
[----:B-1----:R-:W-:-:S05]  /*0270*/  @!P1 FADD R3, R0, R3 ;  /* 0x0000000300039221 */ /* 0x002fca0000000000 */
[----:B------:R1:W-:Y:S01]  /*0280*/  @!P1 STS [R6], R3 ;  /* 0x0000000306009388 */ /* 0x0003e20000000800 */
[----:B------:R-:W-:Y:S01]  /*0290*/  BAR.SYNC.DEFER_BLOCKING 0x0 ;  /* 0x0000000000007b1d */ /* 0x000fe20000010000 */
[----:B------:R-:W-:Y:S01]  /*02a0*/  ISETP.GT.U32.AND P1, PT, R7, 0x3, PT ;  /* 0x000000030700780c */ /* 0x000fe20003f24070 */
[----:B------:R-:W-:-:S12]  /*02b0*/  IMAD.MOV.U32 R7, RZ, RZ, R5 ;  /* 0x000000ffff077224 */ /* 0x000fd800078e0005 */
[----:B-1----:R-:W-:Y:S05]  /*02c0*/  @P1 BRA `(.L_x_9) ;  /* 0xfffffffc00d41947 */ /* 0x002fea000383ffff */
.L_x_8:
[----:B------:R-:W-:Y:S05]  /*02d0*/  @P0 EXIT ;  /* 0x000000000000094d */ /* 0x000fea0003800000 */
[----:B------:R-:W1:Y:S01]  /*02e0*/  S2UR UR5, SR_CgaCtaId ;  /* 0x00000000000579c3 */ /* 0x000e620000008800 */
[----:B------:R-:W-:-:S07]  /*02f0*/  UMOV UR4, 0x400 ;  /* 0x0000040000047882 */ /* 0x000fce0000000000 */
[----:B------:R-:W2:Y:S01]  /*0300*/  LDC.64 R2, c[0x0][0x388] ;  /* 0x0000e200ff027b82 */ /* 0x000ea20000000a00 */
[----:B-1----:R-:W-:Y:S01]  /*0310*/  ULEA UR4, UR5, UR4, 0x18 ;  /* 0x0000000405047291 */ /* 0x002fe2000f8ec0ff */
[----:B--2---:R-:W-:-:S08]  /*0320*/  IMAD.WIDE.U32 R2, R11, 0x4, R2 ;  /* 0x000000040b027825 */ /* 0x004fd000078e0002 */
[----:B------:R-:W1:Y:S04]  /*0330*/  LDS R5, [UR4] ;  /* 0x00000004ff057984 */ /* 0x000e680008000800 */
[----:B-1----:R-:W-:Y:S01]  /*0340*/  STG.E desc[UR6][R2.64], R5 ;  /* 0x0000000502007986 */ /* 0x002fe2000c101906 */
[----:B------:R-:W-:Y:S05]  /*0350*/  EXIT ;  /* 0x000000000000794d */ /* 0x000fea0003800000 */
.L_x_10:
        /* <DEDUP_REMOVED lines=10> */
.L_x_14:


//--------------------- .text._Z4axpydPKdS0_iPd   --------------------------
	.section	.text._Z4axpydPKdS0_iPd,"ax",@progbits
	.align	128
        .global         _Z4axpydPKdS0_iPd
        .type           _Z4axpydPKdS0_iPd,@function
        .size           _Z4axpydPKdS0_iPd,(.L_x_15 - _Z4axpydPKdS0_iPd)
        .other          _Z4axpydPKdS0_iPd,@"STO_CUDA_ENTRY STV_DEFAULT"
_Z4axpydPKdS0_iPd:
.text._Z4axpydPKdS0_iPd:
[----:B------:R-:W-:Y:S01]  /*0000*/  LDC R1, c[0x0][0x37c] ;  /* 0x0000df00ff017b82 */ /* 0x000fe20000000800 */
[----:B------:R-:W0:Y:S07]  /*0010*/  S2R R0, SR_TID.X ;  /* 0x0000000000007919 */ /* 0x000e2e0000002100 */
[----:B------:R-:W0:Y:S01]  /*0020*/  S2UR UR4, SR_CTAID.X ;  /* 0x00000000000479c3 */ /* 0x000e220000002500 */
[----:B------:R-:W1:Y:S07]  /*0030*/  LDCU UR5, c[0x0][0x398] ;  /* 0x00007300ff0577ac */ /* 0x000e6e0008000800 */
[----:B------:R-:W0:Y:S02]  /*0040*/  LDC R11, c[0x0][0x360] ;  /* 0x0000d800ff0b7b82 */ /* 0x000e240000000800 */
[----:B0-----:R-:W-:-:S05]  /*0050*/  IMAD R11, R11, UR4, R0 ;  /* 0x000000040b0b7c24 */ /* 0x001fca000f8e0200 */
[----:B-1----:R-:W-:-:S13]  /*0060*/  ISETP.GE.U32.AND P0, PT, R11, UR5, PT ;  /* 0x000000050b007c0c */ /* 0x002fda000bf06070 */
[----:B------:R-:W-:Y:S05]  /*0070*/  @P0 EXIT ;  /* 0x000000000000094d */ /* 0x000fea0003800000 */
[----:B------:R-:W0:Y:S01]  /*0080*/  LDC.64 R2, c[0x0][0x388] ;  /* 0x0000e200ff027b82 */ /* 0x000e220000000a00 */
[----:B------:R-:W1:Y:S07]  /*0090*/  LDCU.64 UR4, c[0x0][0x358] ;  /* 0x00006b00ff0477ac */ /* 0x000e6e0008000a00 */
[----:B------:R-:W2:Y:S08]  /*00a0*/  LDC.64 R4, c[0x0][0x390] ;  /* 0x0000e400ff047b82 */ /* 0x000eb00000000a00 */
[----:B------:R-:W3:Y:S01]  /*00b0*/  LDC.64 R6, c[0x0][0x380] ;  /* 0x0000e000ff067b82 */ /* 0x000ee20000000a00 */
[----:B0-----:R-:W-:-:S07]  /*00c0*/  IMAD.WIDE.U32 R2, R11, 0x8, R2 ;  /* 0x000000080b027825 */ /* 0x001fce00078e0002 */
[----:B------:R-:W0:Y:S01]  /*00d0*/  LDC.64 R8, c[0x0][0x3a0] ;  /* 0x0000e800ff087b82 */ /* 0x000e220000000a00 */
[----:B-1----:R-:W3:Y:S01]  /*00e0*/  LDG.E.64 R2, desc[UR4][R2.64] ;  /* 0x0000000402027981 */ /* 0x002ee2000c1e1b00 */
[----:B--2---:R-:W-:-:S06]  /*00f0*/  IMAD.WIDE.U32 R4, R11, 0x8, R4 ;  /* 0x000000080b047825 */ /* 0x004fcc00078e0004 */
[----:B------:R-:W3:Y:S01]  /*0100*/  LDG.E.64 R4, desc[UR4][R4.64] ;  /* 0x0000000404047981 */ /* 0x000ee2000c1e1b00 */
[----:B0-----:R-:W-:Y:S01]  /*0110*/  IMAD.WIDE.U32 R8, R11, 0x8, R8 ;  /* 0x000000080b087825 */ /* 0x001fe200078e0008 */
[----:B---3--:R-:W-:-:S07]  /*0120*/  DFMA R6, R2, R6, R4 ;  /* 0x000000060206722b */ /* 0x008fce0000000004 */
[----:B------:R-:W-:Y:S01]  /*0130*/  STG.E.64 desc[UR4][R8.64], R6 ;  /* 0x0000000608007986 */ /* 0x000fe2000c101b04 */
[----:B------:R-:W-:Y:S05]  /*0140*/  EXIT ;  /* 0x000000000000794d */ /* 0x000fea0003800000 */
.L_x_11:
        /* <DEDUP_REMOVED lines=11> */
.L_x_15:


//--------------------- .nv.shared._ZN3cub18CUB_300001_SM_10006detail11EmptyKernelIvEEvv --------------------------
	.section	.nv.shared._ZN3cub18CUB_300001_SM_10006detail11EmptyKernelIvEEvv,"aw",@nobits
	.sectionflags	@""
	.align	16
	.zero		1024


//--------------------- .nv.shared.reserved.0     --------------------------
	.section	.nv.shared.reserved.0,"aw",@nobits
	.weak		__nv_reservedSMEM_offset_0_alias
	.size		__nv_reservedSMEM_offset_0_alias, 0, 64
	.other		__nv_reservedSMEM_offset_0_alias,@"STO_CUDA_RESERVED_SHARED STV_DEFAULT"
__nv_reservedSMEM_offset_0_alias:
	.zero		0
	.zero		64


//--------------------- .nv.global                --------------------------
	.section	.nv.global,"aw",@nobits
.nv.global:
	.type		_ZN34_INTERNAL_0dc68993_4_k_cu_c12c228f6thrust24THRUST_300001_SM_1000_NS3seqE,@object
	.size		_ZN34_INTERNAL_0dc68993_4_k_cu_c12c228f6thrust24THRUST_300001_SM_1000_NS3seqE,(_ZN34_INTERNAL_0dc68993_4_k_cu_c12c228f4cuda3std3__48in_placeE - _ZN34_INTERNAL_0dc68993_4_k_cu_c12c228f6thrust24THRUST_300001_SM_1000_NS3seqE)
_ZN34_INTERNAL_0dc68993_4_k_cu_c12c228f6thrust24THRUST_300001_SM_1000_NS3seqE:
	.zero		1
	.type		_ZN34_INTERNAL_0dc68993_4_k_cu_c12c228f4cuda3std3__48in_placeE,@object
	.size		_ZN34_INTERNAL_0dc68993_4_k_cu_c12c228f4cuda3std3__48in_placeE,(_ZN34_INTERNAL_0dc68993_4_k_cu_c12c228f4cuda3std6ranges3__45__cpo4sizeE - _ZN34_INTERNAL_0dc68993_4_k_cu_c12c228f4cuda3std3__48in_placeE)
_ZN34_INTERNAL_0dc68993_4_k_cu_c12c228f4cuda3std3__48in_placeE:
	.zero		1
	.type		_ZN34_INTERNAL_0dc68993_4_k_cu_c12c228f4cuda3std6ranges3__45__cpo4sizeE,@object
	.size		_ZN34_INTERNAL_0dc68993_4_k_cu_c12c228f4cuda3std6ranges3__45__cpo4sizeE,(_ZN34_INTERNAL_0dc68993_4_k_cu_c12c228f6thrust24THRUST_300001_SM_1000_NS12placeholders2_3E - _ZN34_INTERNAL_0dc68993_4_k_cu_c12c228f4cuda3std6ranges3__45__cpo4sizeE)
_ZN34_INTERNAL_0dc68993_4_k_cu_c12c228f4cuda3std6ranges3__45__cpo4sizeE:
	.zero		1
	.type		_ZN34_INTERNAL_0dc68993_4_k_cu_c12c228f6thrust24THRUST_300001_SM_1000_NS12placeholders2_3E,@object
	.size		_ZN34_INTERNAL_0dc68993_4_k_cu_c12c228f6thrust24THRUST_300001_SM_1000_NS12placeholders2_3E,(_ZN34_INTERNAL_0dc68993_4_k_cu_c12c228f4cuda3std3__45__cpo6cbeginE - _ZN34_INTERNAL_0dc68993_4_k_cu_c12c228f6thrust24THRUST_300001_SM_1000_NS12placeholders2_3E)
_ZN34_INTERNAL_0dc68993_4_k_cu_c12c228f6thrust24THRUST_300001_SM_1000_NS12placeholders2_3E:
	.zero		1
	.type		_ZN34_INTERNAL_0dc68993_4_k_cu_c12c228f4cuda3std3__45__cpo6cbeginE,@object
	.size		_ZN34_INTERNAL_0dc68993_4_k_cu_c12c228f4cuda3std3__45__cpo6cbeginE,(_ZN34_INTERNAL_0dc68993_4_k_cu_c12c228f4cuda3std6ranges3__45__cpo6cbeginE - _ZN34_INTERNAL_0dc68993_4_k_cu_c12c228f4cuda3std3__45__cpo6cbeginE)
_ZN34_INTERNAL_0dc68993_4_k_cu_c12c228f4cuda3std3__45__cpo6cbeginE:
	.zero		1
	.type		_ZN34_INTERNAL_0dc68993_4_k_cu_c12c228f4cuda3std6ranges3__45__cpo6cbeginE,@object
	.size		_ZN34_INTERNAL_0dc68993_4_k_cu_c12c228f4cuda3std6ranges3__45__cpo6cbeginE,(_ZN34_INTERNAL_0dc68993_4_k_cu_c12c228f6thrust24THRUST_300001_SM_1000_NS12placeholders2_7E - _ZN34_INTERNAL_0dc68993_4_k_cu_c12c228f4cuda3std6ranges3__45__cpo6cbeginE)
_ZN34_INTERNAL_0dc68993_4_k_cu_c12c228f4cuda3std6ranges3__45__cpo6cbeginE:
	.zero		1
	.type		_ZN34_INTERNAL_0dc68993_4_k_cu_c12c228f6thrust24THRUST_300001_SM_1000_NS12placeholders2_7E,@object
	.size		_ZN34_INTERNAL_0dc68993_4_k_cu_c12c228f6thrust24THRUST_300001_SM_1000_NS12placeholders2_7E,(_ZN34_INTERNAL_0dc68993_4_k_cu_c12c228f4cuda3std3__45__cpo7crbeginE - _ZN34_INTERNAL_0dc68993_4_k_cu_c12c228f6thrust24THRUST_300001_SM_1000_NS12placeholders2_7E)
_ZN34_INTERNAL_0dc68993_4_k_cu_c12c228f6thrust24THRUST_300001_SM_1000_NS12placeholders2_7E:
	.zero		1
	.type		_ZN34_INTERNAL_0dc68993_4_k_cu_c12c228f4cuda3std3__45__cpo7crbeginE,@object
	.size		_ZN34_INTERNAL_0dc68993_4_k_cu_c12c228f4cuda3std3__45__cpo7crbeginE,(_ZN34_INTERNAL_0dc68993_4_k_cu_c12c228f4cuda3std6ranges3__45__cpo4nextE - _ZN34_INTERNAL_0dc68993_4_k_cu_c12c228f4cuda3std3__45__cpo7crbeginE)
_ZN34_INTERNAL_0dc68993_4_k_cu_c12c228f4cuda3std3__45__cpo7crbeginE:
	.zero		1
	.type		_ZN34_INTERNAL_0dc68993_4_k_cu_c12c228f4cuda3std6ranges3__45__cpo4nextE,@object
	.size		_ZN34_INTERNAL_0dc68993_4_k_cu_c12c228f4cuda3std6ranges3__45__cpo4nextE,(_ZN34_INTERNAL_0dc68993_4_k_cu_c12c228f4cuda3std6ranges3__45__cpo4swapE - _ZN34_INTERNAL_0dc68993_4_k_cu_c12c228f4cuda3std6ranges3__45__cpo4nextE)
_ZN34_INTERNAL_0dc68993_4_k_cu_c12c228f4cuda3std6ranges3__45__cpo4nextE:
	.zero		1
	.type		_ZN34_INTERNAL_0dc68993_4_k_cu_c12c228f4cuda3std6ranges3__45__cpo4swapE,@object
	.size		_ZN34_INTERNAL_0dc68993_4_k_cu_c12c228f4cuda3std6ranges3__45__cpo4swapE,(_ZN34_INTERNAL_0dc68993_4_k_cu_c12c228f6thrust24THRUST_300001_SM_1000_NS8cuda_cub10par_nosyncE - _ZN34_INTERNAL_0dc68993_4_k_cu_c12c228f4cuda3std6ranges3__45__cpo4swapE)
_ZN34_INTERNAL_0dc68993_4_k_cu_c12c228f4cuda3std6ranges3__45__cpo4swapE:
	.zero		1
	.type		_ZN34_INTERNAL_0dc68993_4_k_cu_c12c228f6thrust24THRUST_300001_SM_1000_NS8cuda_cub10par_nosyncE,@object
	.size		_ZN34_INTERNAL_0dc68993_4_k_cu_c12c228f6thrust24THRUST_300001_SM_1000_NS8cuda_cub10par_nosyncE,(_ZN34_INTERNAL_0dc68993_4_k_cu_c12c228f6thrust24THRUST_300001_SM_1000_NS12placeholders2_9E - _ZN34_INTERNAL_0dc68993_4_k_cu_c12c228f6thrust24THRUST_300001_SM_1000_NS8cuda_cub10par_nosyncE)
_ZN34_INTERNAL_0dc68993_4_k_cu_c12c228f6thrust24THRUST_300001_SM_1000_NS8cuda_cub10par_nosyncE:
	.zero		1
	.type		_ZN34_INTERNAL_0dc68993_4_k_cu_c12c228f6thrust24THRUST_300001_SM_1000_NS12placeholders2_9E,@object
	.size		_ZN34_INTERNAL_0dc68993_4_k_cu_c12c228f6thrust24THRUST_300001_SM_1000_NS12placeholders2_9E,(_ZN34_INTERNAL_0dc68993_4_k_cu_c12c228f4cuda3std3__436_GLOBAL__N__0dc68993_4_k_cu_c12c228f6ignoreE - _ZN34_INTERNAL_0dc68993_4_k_cu_c12c228f6thrust24THRUST_300001_SM_1000_NS12placeholders2_9E)
_ZN34_INTERNAL_0dc68993_4_k_cu_c12c228f6thrust24THRUST_300001_SM_1000_NS12placeholders2_9E:
	.zero		1
	.type		_ZN34_INTERNAL_0dc68993_4_k_cu_c12c228f4cuda3std3__436_GLOBAL__N__0dc68993_4_k_cu_c12c228f6ignoreE,@object
	.size		_ZN34_INTERNAL_0dc68993_4_k_cu_c12c228f4cuda3std3__436_GLOBAL__N__0dc68993_4_k_cu_c12c228f6ignoreE,(_ZN34_INTERNAL_0dc68993_4_k_cu_c12c228f4cuda3std6ranges3__45__cpo4dataE - _ZN34_INTERNAL_0dc68993_4_k_cu_c12c228f4cuda3std3__436_GLOBAL__N__0dc68993_4_k_cu_c12c228f6ignoreE)
_ZN34_INTERNAL_0dc68993_4_k_cu_c12c228f4cuda3std3__436_GLOBAL__N__0dc68993_4_k_cu_c12c228f6ignoreE:
	.zero		1
	.type		_ZN34_INTERNAL_0dc68993_4_k_cu_c12c228f4cuda3std6ranges3__45__cpo4dataE,@object
	.size		_ZN34_INTERNAL_0dc68993_4_k_cu_c12c228f4cuda3std6ranges3__45__cpo4dataE,(_ZN34_INTERNAL_0dc68993_4_k_cu_c12c228f6thrust24THRUST_300001_SM_1000_NS12placeholders2_1E - _ZN34_INTERNAL_0dc68993_4_k_cu_c12c228f4cuda3std6ranges3__45__cpo4dataE)
_ZN34_INTERNAL_0dc68993_4_k_cu_c12c228f4cuda3std6ranges3__45__cpo4dataE:
	.zero		1
	.type		_ZN34_INTERNAL_0dc68993_4_k_cu_c12c228f6thrust24THRUST_300001_SM_1000_NS12placeholders2_1E,@object
	.size		_ZN34_INTERNAL_0dc68993_4_k_cu_c12c228f6thrust24THRUST_300001_SM_1000_NS12placeholders2_1E,(_ZN34_INTERNAL_0dc68993_4_k_cu_c12c228f4cuda3std3__45__cpo5beginE - _ZN34_INTERNAL_0dc68993_4_k_cu_c12c228f6thrust24THRUST_300001_SM_1000_NS12placeholders2_1E)
_ZN34_INTERNAL_0dc68993_4_k_cu_c12c228f6thrust24THRUST_300001_SM_1000_NS12placeholders2_1E:
	.zero		1
	.type		_ZN34_INTERNAL_0dc68993_4_k_cu_c12c228f4cuda3std3__45__cpo5beginE,@object
	.size		_ZN34_INTERNAL_0dc68993_4_k_cu_c12c228f4cuda3std3__45__cpo5beginE,(_ZN34_INTERNAL_0dc68993_4_k_cu_c12c228f4cuda3std6ranges3__45__cpo5beginE - _ZN34_INTERNAL_0dc68993_4_k_cu_c12c228f4cuda3std3__45__cpo5beginE)
_ZN34_INTERNAL_0dc68993_4_k_cu_c12c228f4cuda3std3__45__cpo5beginE:
	.zero		1
	.type		_ZN34_INTERNAL_0dc68993_4_k_cu_c12c228f4cuda3std6ranges3__45__cpo5beginE,@object
	.size		_ZN34_INTERNAL_0dc68993_4_k_cu_c12c228f4cuda3std6ranges3__45__cpo5beginE,(_ZN34_INTERNAL_0dc68993_4_k_cu_c12c228f6thrust24THRUST_300001_SM_1000_NS12placeholders2_5E - _ZN34_INTERNAL_0dc68993_4_k_cu_c12c228f4cuda3std6ranges3__45__cpo5beginE)
_ZN34_INTERNAL_0dc68993_4_k_cu_c12c228f4cuda3std6ranges3__45__cpo5beginE:
	.zero		1
	.type		_ZN34_INTERNAL_0dc68993_4_k_cu_c12c228f6thrust24THRUST_300001_SM_1000_NS12placeholders2_5E,@object
	.size		_ZN34_INTERNAL_0dc68993_4_k_cu_c12c228f6thrust24THRUST_300001_SM_1000_NS12placeholders2_5E,(_ZN34_INTERNAL_0dc68993_4_k_cu_c12c228f4cuda3std3__45__cpo6rbeginE - _ZN34_INTERNAL_0dc68993_4_k_cu_c12c228f6thrust24THRUST_300001_SM_1000_NS12placeholders2_5E)
_ZN34_INTERNAL_0dc68993_4_k_cu_c12c228f6thrust24THRUST_300001_SM_1000_NS12placeholders2_5E:
	.zero		1
	.type		_ZN34_INTERNAL_0dc68993_4_k_cu_c12c228f4cuda3std3__45__cpo6rbeginE,@object
	.size		_ZN34_INTERNAL_0dc68993_4_k_cu_c12c228f4cuda3std3__45__cpo6rbeginE,(_ZN34_INTERNAL_0dc68993_4_k_cu_c12c228f4cuda3std6ranges3__45__cpo7advanceE - _ZN34_INTERNAL_0dc68993_4_k_cu_c12c228f4cuda3std3__45__cpo6rbeginE)
_ZN34_INTERNAL_0dc68993_4_k_cu_c12c228f4cuda3std3__45__cpo6rbeginE:
	.zero		1
	.type		_ZN34_INTERNAL_0dc68993_4_k_cu_c12c228f4cuda3std6ranges3__45__cpo7advanceE,@object
	.size		_ZN34_INTERNAL_0dc68993_4_k_cu_c12c228f4cuda3std6ranges3__45__cpo7advanceE,(_ZN34_INTERNAL_0dc68993_4_k_cu_c12c228f4cuda3std3__47nulloptE - _ZN34_INTERNAL_0dc68993_4_k_cu_c12c228f4cuda3std6ranges3__45__cpo7advanceE)
_ZN34_INTERNAL_0dc68993_4_k_cu_c12c228f4cuda3std6ranges3__45__cpo7advanceE:
	.zero		1
	.type		_ZN34_INTERNAL_0dc68993_4_k_cu_c12c228f4cuda3std3__47nulloptE,@object
	.size		_ZN34_INTERNAL_0dc68993_4_k_cu_c12c228f4cuda3std3__47nulloptE,(_ZN34_INTERNAL_0dc68993_4_k_cu_c12c228f4cuda3std6ranges3__45__cpo8distanceE - _ZN34_INTERNAL_0dc68993_4_k_cu_c12c228f4cuda3std3__47nulloptE)
_ZN34_INTERNAL_0dc68993_4_k_cu_c12c228f4cuda3std3__47nulloptE:
	.zero		1
	.type		_ZN34_INTERNAL_0dc68993_4_k_cu_c12c228f4cuda3std6ranges3__45__cpo8distanceE,@object
	.size		_ZN34_INTERNAL_0dc68993_4_k_cu_c12c228f4cuda3std6ranges3__45__cpo8distanceE,(_ZN34_INTERNAL_0dc68993_4_k_cu_c12c228f6thrust24THRUST_300001_SM_1000_NS12placeholders3_10E - _ZN34_INTERNAL_0dc68993_4_k_cu_c12c228f4cuda3std6ranges3__45__cpo8distanceE)
_ZN34_INTERNAL_0dc68993_4_k_cu_c12c228f4cuda3std6ranges3__45__cpo8distanceE:
	.zero		1
	.type		_ZN34_INTERNAL_0dc68993_4_k_cu_c12c228f6thrust24THRUST_300001_SM_1000_NS12placeholders3_10E,@object
	.size		_ZN34_INTERNAL_0dc68993_4_k_cu_c12c228f6thrust24THRUST_300001_SM_1000_NS12placeholders3_10E,(_ZN34_INTERNAL_0dc68993_4_k_cu_c12c228f4cuda3std3__419piecewise_constructE - _ZN34_INTERNAL_0dc68993_4_k_cu_c12c228f6thrust24THRUST_300001_SM_1000_NS12placeholders3_10E)
_ZN34_INTERNAL_0dc68993_4_k_cu_c12c228f6thrust24THRUST_300001_SM_1000_NS12placeholders3_10E:
	.zero		1
	.type		_ZN34_INTERNAL_0dc68993_4_k_cu_c12c228f4cuda3std3__419piecewise_constructE,@object
	.size		_ZN34_INTERNAL_0dc68993_4_k_cu_c12c228f4cuda3std3__419piecewise_constructE,(_ZN34_INTERNAL_0dc68993_4_k_cu_c12c228f4cuda3std6ranges3__45__cpo5cdataE - _ZN34_INTERNAL_0dc68993_4_k_cu_c12c228f4cuda3std3__419piecewise_constructE)
_ZN34_INTERNAL_0dc68993_4_k_cu_c12c228f4cuda3std3__419piecewise_constructE:
	.zero		1
	.type		_ZN34_INTERNAL_0dc68993_4_k_cu_c12c228f4cuda3std6ranges3__45__cpo5cdataE,@object
	.size		_ZN34_INTERNAL_0dc68993_4_k_cu_c12c228f4cuda3std6ranges3__45__cpo5cdataE,(_ZN34_INTERNAL_0dc68993_4_k_cu_c12c228f6thrust24THRUST_300001_SM_1000_NS12placeholders2_2E - _ZN34_INTERNAL_0dc68993_4_k_cu_c12c228f4cuda3std6ranges3__45__cpo5cdataE)
_ZN34_INTERNAL_0dc68993_4_k_cu_c12c228f4cuda3std6ranges3__45__cpo5cdataE:
	.zero		1
	.type		_ZN34_INTERNAL_0dc68993_4_k_cu_c12c228f6thrust24THRUST_300001_SM_1000_NS12placeholders2_2E,@object
	.size		_ZN34_INTERNAL_0dc68993_4_k_cu_c12c228f6thrust24THRUST_300001_SM_1000_NS12placeholders2_2E,(_ZN34_INTERNAL_0dc68993_4_k_cu_c12c228f4cuda3std3__45__cpo3endE - _ZN34_INTERNAL_0dc68993_4_k_cu_c12c228f6thrust24THRUST_300001_SM_1000_NS12placeholders2_2E)
_ZN34_INTERNAL_0dc68993_4_k_cu_c12c228f6thrust24THRUST_300001_SM_1000_NS12placeholders2_2E:
	.zero		1
	.type		_ZN34_INTERNAL_0dc68993_4_k_cu_c12c228f4cuda3std3__45__cpo3endE,@object
	.size		_ZN34_INTERNAL_0dc68993_4_k_cu_c12c228f4cuda3std3__45__cpo3endE,(_ZN34_INTERNAL_0dc68993_4_k_cu_c12c228f4cuda3std6ranges3__45__cpo3endE - _ZN34_INTERNAL_0dc68993_4_k_cu_c12c228f4cuda3std3__45__cpo3endE)
_ZN34_INTERNAL_0dc68993_4_k_cu_c12c228f4cuda3std3__45__cpo3endE:
	.zero		1
	.type		_ZN34_INTERNAL_0dc68993_4_k_cu_c12c228f4cuda3std6ranges3__45__cpo3endE,@object
	.size		_ZN34_INTERNAL_0dc68993_4_k_cu_c12c228f4cuda3std6ranges3__45__cpo3endE,(_ZN34_INTERNAL_0dc68993_4_k_cu_c12c228f6thrust24THRUST_300001_SM_1000_NS12placeholders2_6E - _ZN34_INTERNAL_0dc68993_4_k_cu_c12c228f4cuda3std6ranges3__45__cpo3endE)
_ZN34_INTERNAL_0dc68993_4_k_cu_c12c228f4cuda3std6ranges3__45__cpo3endE:
	.zero		1
	.type		_ZN34_INTERNAL_0dc68993_4_k_cu_c12c228f6thrust24THRUST_300001_SM_1000_NS12placeholders2_6E,@object
	.size		_ZN34_INTERNAL_0dc68993_4_k_cu_c12c228f6thrust24THRUST_300001_SM_1000_NS12placeholders2_6E,(_ZN34_INTERNAL_0dc68993_4_k_cu_c12c228f4cuda3std3__45__cpo4rendE - _ZN34_INTERNAL_0dc68993_4_k_cu_c12c228f6thrust24THRUST_300001_SM_1000_NS12placeholders2_6E)
_ZN34_INTERNAL_0dc68993_4_k_cu_c12c228f6thrust24THRUST_300001_SM_1000_NS12placeholders2_6E:
	.zero		1
	.type		_ZN34_INTERNAL_0dc68993_4_k_cu_c12c228f4cuda3std3__45__cpo4rendE,@object
	.size		_ZN34_INTERNAL_0dc68993_4_k_cu_c12c228f4cuda3std3__45__cpo4rendE,(_ZN34_INTERNAL_0dc68993_4_k_cu_c12c228f4cuda3std6ranges3__45__cpo9iter_swapE - _ZN34_INTERNAL_0dc68993_4_k_cu_c12c228f4cuda3std3__45__cpo4rendE)
_ZN34_INTERNAL_0dc68993_4_k_cu_c12c228f4cuda3std3__45__cpo4rendE:
	.zero		1
	.type		_ZN34_INTERNAL_0dc68993_4_k_cu_c12c228f4cuda3std6ranges3__45__cpo9iter_swapE,@object
	.size		_ZN34_INTERNAL_0dc68993_4_k_cu_c12c228f4cuda3std6ranges3__45__cpo9iter_swapE,(_ZN34_INTERNAL_0dc68993_4_k_cu_c12c228f4cuda3std3__48unexpectE - _ZN34_INTERNAL_0dc68993_4_k_cu_c12c228f4cuda3std6ranges3__45__cpo9iter_swapE)
_ZN34_INTERNAL_0dc68993_4_k_cu_c12c228f4cuda3std6ranges3__45__cpo9iter_swapE:
	.zero		1
	.type		_ZN34_INTERNAL_0dc68993_4_k_cu_c12c228f4cuda3std3__48unexpectE,@object
	.size		_ZN34_INTERNAL_0dc68993_4_k_cu_c12c228f4cuda3std3__48unexpectE,(_ZN34_INTERNAL_0dc68993_4_k_cu_c12c228f6thrust24THRUST_300001_SM_1000_NS8cuda_cub3parE - _ZN34_INTERNAL_0dc68993_4_k_cu_c12c228f4cuda3std3__48unexpectE)
_ZN34_INTERNAL_0dc68993_4_k_cu_c12c228f4cuda3std3__48unexpectE:
	.zero		1
	.type		_ZN34_INTERNAL_0dc68993_4_k_cu_c12c228f6thrust24THRUST_300001_SM_1000_NS8cuda_cub3parE,@object
	.size		_ZN34_INTERNAL_0dc68993_4_k_cu_c12c228f6thrust24THRUST_300001_SM_1000_NS8cuda_cub3parE,(_ZN34_INTERNAL_0dc68993_4_k_cu_c12c228f6thrust24THRUST_300001_SM_1000_NS12placeholders2_4E - _ZN34_INTERNAL_0dc68993_4_k_cu_c12c228f6thrust24THRUST_300001_SM_1000_NS8cuda_cub3parE)
_ZN34_INTERNAL_0dc68993_4_k_cu_c12c228f6thrust24THRUST_300001_SM_1000_NS8cuda_cub3parE:
	.zero		1
	.type		_ZN34_INTERNAL_0dc68993_4_k_cu_c12c228f6thrust24THRUST_300001_SM_1000_NS12placeholders2_4E,@object
	.size		_ZN34_INTERNAL_0dc68993_4_k_cu_c12c228f6thrust24THRUST_300001_SM_1000_NS12placeholders2_4E,(_ZN34_INTERNAL_0dc68993_4_k_cu_c12c228f4cuda3std3__45__cpo4cendE - _ZN34_INTERNAL_0dc68993_4_k_cu_c12c228f6thrust24THRUST_300001_SM_1000_NS12placeholders2_4E)
_ZN34_INTERNAL_0dc68993_4_k_cu_c12c228f6thrust24THRUST_300001_SM_1000_NS12placeholders2_4E:
	.zero		1
	.type		_ZN34_INTERNAL_0dc68993_4_k_cu_c12c228f4cuda3std3__45__cpo4cendE,@object
	.size		_ZN34_INTERNAL_0dc68993_4_k_cu_c12c228f4cuda3std3__45__cpo4cendE,(_ZN34_INTERNAL_0dc68993_4_k_cu_c12c228f4cuda3std6ranges3__45__cpo4cendE - _ZN34_INTERNAL_0dc68993_4_k_cu_c12c228f4cuda3std3__45__cpo4cendE)
_ZN34_INTERNAL_0dc68993_4_k_cu_c12c228f4cuda3std3__45__cpo4cendE:
	.zero		1
	.type		_ZN34_INTERNAL_0dc68993_4_k_cu_c12c228f4cuda3std6ranges3__45__cpo4cendE,@object
	.size		_ZN34_INTERNAL_0dc68993_4_k_cu_c12c228f4cuda3std6ranges3__45__cpo4cendE,(_ZN34_INTERNAL_0dc68993_4_k_cu_c12c228f4cuda3std3__420unreachable_sentinelE - _ZN34_INTERNAL_0dc68993_4_k_cu_c12c228f4cuda3std6ranges3__45__cpo4cendE)
_ZN34_INTERNAL_0dc68993_4_k_cu_c12c228f4cuda3std6ranges3__45__cpo4cendE:
	.zero		1
	.type		_ZN34_INTERNAL_0dc68993_4_k_cu_c12c228f4cuda3std3__420unreachable_sentinelE,@object
	.size		_ZN34_INTERNAL_0dc68993_4_k_cu_c12c228f4cuda3std3__420unreachable_sentinelE,(_ZN34_INTERNAL_0dc68993_4_k_cu_c12c228f4cuda3std6ranges3__45__cpo5ssizeE - _ZN34_INTERNAL_0dc68993_4_k_cu_c12c228f4cuda3std3__420unreachable_sentinelE)
_ZN34_INTERNAL_0dc68993_4_k_cu_c12c228f4cuda3std3__420unreachable_sentinelE:
	.zero		1
	.type		_ZN34_INTERNAL_0dc68993_4_k_cu_c12c228f4cuda3std6ranges3__45__cpo5ssizeE,@object
	.size		_ZN34_INTERNAL_0dc68993_4_k_cu_c12c228f4cuda3std6ranges3__45__cpo5ssizeE,(_ZN34_INTERNAL_0dc68993_4_k_cu_c12c228f6thrust24THRUST_300001_SM_1000_NS12placeholders2_8E - _ZN34_INTERNAL_0dc68993_4_k_cu_c12c228f4cuda3std6ranges3__45__cpo5ssizeE)
_ZN34_INTERNAL_0dc68993_4_k_cu_c12c228f4cuda3std6ranges3__45__cpo5ssizeE:
	.zero		1
	.type		_ZN34_INTERNAL_0dc68993_4_k_cu_c12c228f6thrust24THRUST_300001_SM_1000_NS12placeholders2_8E,@object
	.size		_ZN34_INTERNAL_0dc68993_4_k_cu_c12c228f6thrust24THRUST_300001_SM_1000_NS12placeholders2_8E,(_ZN34_INTERNAL_0dc68993_4_k_cu_c12c228f4cuda3std3__45__cpo5crendE - _ZN34_INTERNAL_0dc68993_4_k_cu_c12c228f6thrust24THRUST_300001_SM_1000_NS12placeholders2_8E)
_ZN34_INTERNAL_0dc68993_4_k_cu_c12c228f6thrust24THRUST_300001_SM_1000_NS12placeholders2_8E:
	.zero		1
	.type		_ZN34_INTERNAL_0dc68993_4_k_cu_c12c228f4cuda3std3__45__cpo5crendE,@object
	.size		_ZN34_INTERNAL_0dc68993_4_k_cu_c12c228f4cuda3std3__45__cpo5crendE,(_ZN34_INTERNAL_0dc68993_4_k_cu_c12c228f4cuda3std6ranges3__45__cpo4prevE - _ZN34_INTERNAL_0dc68993_4_k_cu_c12c228f4cuda3std3__45__cpo5crendE)
_ZN34_INTERNAL_0dc68993_4_k_cu_c12c228f4cuda3std3__45__cpo5crendE:
	.zero		1
	.type		_ZN34_INTERNAL_0dc68993_4_k_cu_c12c228f4cuda3std6ranges3__45__cpo4prevE,@object
	.size		_ZN34_INTERNAL_0dc68993_4_k_cu_c12c228f4cuda3std6ranges3__45__cpo4prevE,(_ZN34_INTERNAL_0dc68993_4_k_cu_c12c228f4cuda3std6ranges3__45__cpo9iter_moveE - _ZN34_INTERNAL_0dc68993_4_k_cu_c12c228f4cuda3std6ranges3__45__cpo4prevE)
_ZN34_INTERNAL_0dc68993_4_k_cu_c12c228f4cuda3std6ranges3__45__cpo4prevE:
	.zero		1
	.type		_ZN34_INTERNAL_0dc68993_4_k_cu_c12c228f4cuda3std6ranges3__45__cpo9iter_moveE,@object
	.size		_ZN34_INTERNAL_0dc68993_4_k_cu_c12c228f4cuda3std6ranges3__45__cpo9iter_moveE,(_ZN34_INTERNAL_0dc68993_4_k_cu_c12c228f6thrust24THRUST_300001_SM_1000_NS6system6detail10sequential3seqE - _ZN34_INTERNAL_0dc68993_4_k_cu_c12c228f4cuda3std6ranges3__45__cpo9iter_moveE)
_ZN34_INTERNAL_0dc68993_4_k_cu_c12c228f4cuda3std6ranges3__45__cpo9iter_moveE:
	.zero		1
	.type		_ZN34_INTERNAL_0dc68993_4_k_cu_c12c228f6thrust24THRUST_300001_SM_1000_NS6system6detail10sequential3seqE,@object
	.size		_ZN34_INTERNAL_0dc68993_4_k_cu_c12c228f6thrust24THRUST_300001_SM_1000_NS6system6detail10sequential3seqE,(.L_31 - _ZN34_INTERNAL_0dc68993_4_k_cu_c12c228f6thrust24THRUST_300001_SM_1000_NS6system6detail10sequential3seqE)
_ZN34_INTERNAL_0dc68993_4_k_cu_c12c228f6thrust24THRUST_300001_SM_1000_NS6system6detail10sequential3seqE:
	.zero		1
.L_31:


//--------------------- .nv.shared._Z7reduce1PKfPfj --------------------------
	.section	.nv.shared._Z7reduce1PKfPfj,"aw",@nobits
	.sectionflags	@""
	.align	16
	.zero		1024


//--------------------- .nv.shared._Z7reduce0PKfPfi --------------------------
	.section	.nv.shared._Z7reduce0PKfPfi,"aw",@nobits
	.sectionflags	@""
	.align	16
	.zero		1024


//--------------------- .nv.shared._Z4axpydPKdS0_iPd --------------------------
	.section	.nv.shared._Z4axpydPKdS0_iPd,"aw",@nobits
	.sectionflags	@""
	.align	16
	.zero		1024


//--------------------- .nv.constant0._ZN3cub18CUB_300001_SM_10006detail11EmptyKernelIvEEvv --------------------------
	.section	.nv.constant0._ZN3cub18CUB_300001_SM_10006detail11EmptyKernelIvEEvv,"a",@progbits
	.sectionflags	@""
	.align	4
.nv.constant0._ZN3cub18CUB_300001_SM_10006detail11EmptyKernelIvEEvv:
	.zero		896


//--------------------- .nv.constant0._Z7reduce1PKfPfj --------------------------
	.section	.nv.constant0._Z7reduce1PKfPfj,"a",@progbits
	.sectionflags	@""
	.align	4
.nv.constant0._Z7reduce1PKfPfj:
	.zero		916


//--------------------- .nv.constant0._Z7reduce0PKfPfi --------------------------
	.section	.nv.constant0._Z7reduce0PKfPfi,"a",@progbits
	.sectionflags	@""
	.align	4
.nv.constant0._Z7reduce0PKfPfi:
	.zero		916


//--------------------- .nv.constant0._Z4axpydPKdS0_iPd --------------------------
	.section	.nv.constant0._Z4axpydPKdS0_iPd,"a",@progbits
	.sectionflags	@""
	.align	4
.nv.constant0._Z4axpydPKdS0_iPd:
	.zero		936


//--------------------- SYMBOLS --------------------------

	.type		.nv.reservedSmem.offset0,@object
	.size		.nv.reservedSmem.offset0,0x4
	.type		.nv.reservedSmem.cap,@object
	.size		.nv.reservedSmem.cap,0x4
